// auto-generated by cutlass_sweep.gemm — config: {"arch": "sm_100", "cluster_m": 2, "cluster_n": 2, "dtype": "bf16", "stages": 0, "tile_k": 64, "tile_m": 64, "tile_n": 256}
#include "cutlass/cutlass.h"
#include "cutlass/gemm/collective/collective_builder.hpp"
#include "cutlass/gemm/device/gemm_universal_adapter.h"
#include "cutlass/gemm/kernel/gemm_universal.hpp"
#include "cutlass/epilogue/collective/collective_builder.hpp"

using ElemA = cutlass::bfloat16_t;
using ElemB = cutlass::bfloat16_t;
using ElemCD = cutlass::bfloat16_t;
using Acc  = float;
using TileShape    = cute::Shape<cute::_64, cute::_256, cute::_64>;
using ClusterShape = cute::Shape<cute::_2, cute::_2, cute::_1>;

using CollectiveEpilogue = typename cutlass::epilogue::collective::CollectiveBuilder<
    cutlass::arch::Sm100, cutlass::arch::OpClassTensorOp,
    TileShape, ClusterShape,
    cutlass::epilogue::collective::EpilogueTileAuto,
    Acc, Acc,
    ElemCD, cutlass::layout::RowMajor, 128 / cutlass::sizeof_bits<ElemCD>::value,
    ElemCD, cutlass::layout::RowMajor, 128 / cutlass::sizeof_bits<ElemCD>::value,
    cutlass::epilogue::collective::EpilogueScheduleAuto
  >::CollectiveOp;

using CollectiveMainloop = typename cutlass::gemm::collective::CollectiveBuilder<
    cutlass::arch::Sm100, cutlass::arch::OpClassTensorOp,
    ElemA, cutlass::layout::RowMajor, 128 / cutlass::sizeof_bits<ElemA>::value,
    ElemB, cutlass::layout::ColumnMajor, 128 / cutlass::sizeof_bits<ElemB>::value,
    Acc,
    TileShape, ClusterShape,
    cutlass::gemm::collective::StageCountAutoCarveout<static_cast<int>(sizeof(typename CollectiveEpilogue::SharedStorage))>,
    cutlass::gemm::collective::KernelScheduleAuto
  >::CollectiveOp;

using GemmKernel = cutlass::gemm::kernel::GemmUniversal<
    cute::Shape<int,int,int,int>,
    CollectiveMainloop,
    CollectiveEpilogue
>;
using Gemm = cutlass::gemm::device::GemmUniversalAdapter<GemmKernel>;

// Force the device kernel symbol into the cubin without needing a host main.
auto* _anchor = &cutlass::device_kernel<GemmKernel>;


// ===== COMPILED SASS (sm_100a) =====

	.target	sm_100a

	.elftype	@"ET_EXEC"


//--------------------- .note.nv.tkinfo           --------------------------
	.section	.note.nv.tkinfo,"",@"SHT_NOTE"
	.sectionflags	@"SHF_NOTE_NV_TKINFO"
	.tkinfo
        /*0018*/ 	.word	0x00000002
        /*0030*/ 	.string	""
        /*0030*/ 	.string	"ptxas"
        /*0030*/ 	.string	"Cuda compilation tools, release 13.0, V13.0.88"
        /*0030*/ 	.string	"Build cuda_13.0.r13.0/compiler.36424714_0"
        /*0030*/ 	.string	"-arch sm_100a -m 64 "



//--------------------- .note.nv.cuinfo           --------------------------
	.section	.note.nv.cuinfo,"",@"SHT_NOTE"
	.sectionflags	@"SHF_NOTE_NV_CUINFO"
        /*0018*/ 	.short	0x0002
        /*001a*/ 	.short	0x0064
        /*001c*/ 	.short	0x0082
	.zero		2


//--------------------- .nv.info                  --------------------------
	.section	.nv.info,"",@"SHT_CUDA_INFO"
	.align	4


	//----- nvinfo : EIATTR_REGCOUNT
	.align		4
        /*0000*/ 	.byte	0x04, 0x2f
        /*0002*/ 	.short	(.L_19 - .L_18)
	.align		4
.L_18:
        /*0004*/ 	.word	index@(_ZN7cutlass13device_kernelINS_4gemm6kernel13GemmUniversalIN4cute5tupleIJiiiiEEENS1_10collective13CollectiveMmaINS1_35MainloopSm100TmaUmmaWarpSpecializedILi4ELi2ELi4ENS5_IJNS4_1CILi2EEESB_NSA_ILi1EEEEEEEENS5_IJNSA_ILi64EEENSA_ILi256EEESF_EEENS_10bfloat16_tENS5_IJlSC_lEEESI_SJ_NS4_8TiledMMAINS4_8MMA_AtomIJNS4_20SM100_MMA_F16BF16_SSISI_SI_fLi64ELi256ELNS4_4UMMA5MajorE0ELSO_0ELNSN_7ScaleInE0ELSP_0EEEEEENS4_6LayoutINS5_IJSC_SC_SC_EEENS5_IJNSA_ILi0EEESU_SU_EEEEENS5_IJNS4_10UnderscoreESX_SX_EEEEENS4_23SM90_TMA_LOAD_MULTICASTENS4_14ComposedLayoutINS4_7SwizzleILi3ELi4ELi3EEENS4_18smem_ptr_flag_bitsILi16EEENSS_INS5_IJNSA_ILi8EEESF_EEENS5_IJSF_SC_EEEEEEEvNS4_8identityES10_S1A_vS1B_EENS_8epilogue10collective18CollectiveEpilogueINS1D_23Sm100TmaWarpSpecializedILi4ELi2ELi32ELb1ELb0EEEJSH_NS5_IJNSS_ISF_SC_EES1I_EEESI_SJ_SI_SJ_NS1D_6fusion15FusionCallbacksIS1H_NS1K_17LinearCombinationISI_fSI_fLNS_15FloatRoundStyleE2EEESH_S1J_JEEENS4_5SM1004TMEM4LOAD26SM100_TMEM_LOAD_16dp256b8xENS4_13SM90_TMA_LOADES1A_NS4_17SM75_U32x4_LDSM_NENS4_14SM90_TMA_STOREES1A_NS4_17SM90_U32x4_STSM_NENS4_39AutoVectorizingCopyWithAssumedAlignmentILi128EEEEEEvvEEEEvNT_6ParamsE)
        /*0008*/ 	.word	0x0000007a


	//----- nvinfo : EIATTR_FRAME_SIZE
	.align		4
.L_19:
        /*000c*/ 	.byte	0x04, 0x11
        /*000e*/ 	.short	(.L_21 - .L_20)
	.align		4
.L_20:
        /*0010*/ 	.word	index@($__internal_2_$__cuda_sm10x_tcgen05_guardrail_trap_unallocated_columns_being_dealloced)
        /*0014*/ 	.word	0x00000000


	//----- nvinfo : EIATTR_FRAME_SIZE
	.align		4
.L_21:
        /*0018*/ 	.byte	0x04, 0x11
        /*001a*/ 	.short	(.L_23 - .L_22)
	.align		4
.L_22:
        /*001c*/ 	.word	index@($__internal_1_$__cuda_sm10x_tcgen05_guardrail_trap_phase_invalid_during_alloc)
        /*0020*/ 	.word	0x00000000


	//----- nvinfo : EIATTR_FRAME_SIZE
	.align		4
.L_23:
        /*0024*/ 	.byte	0x04, 0x11
        /*0026*/ 	.short	(.L_25 - .L_24)
	.align		4
.L_24:
        /*0028*/ 	.word	index@($__internal_0_$__cuda_sm10x_tcgen05_guardrail_trap_col_being_dealloced_not_returned_by_alloc)
        /*002c*/ 	.word	0x00000000


	//----- nvinfo : EIATTR_FRAME_SIZE
	.align		4
.L_25:
        /*0030*/ 	.byte	0x04, 0x11
        /*0032*/ 	.short	(.L_27 - .L_26)
	.align		4
.L_26:
        /*0034*/ 	.word	index@(_ZN7cutlass13device_kernelINS_4gemm6kernel13GemmUniversalIN4cute5tupleIJiiiiEEENS1_10collective13CollectiveMmaINS1_35MainloopSm100TmaUmmaWarpSpecializedILi4ELi2ELi4ENS5_IJNS4_1CILi2EEESB_NSA_ILi1EEEEEEEENS5_IJNSA_ILi64EEENSA_ILi256EEESF_EEENS_10bfloat16_tENS5_IJlSC_lEEESI_SJ_NS4_8TiledMMAINS4_8MMA_AtomIJNS4_20SM100_MMA_F16BF16_SSISI_SI_fLi64ELi256ELNS4_4UMMA5MajorE0ELSO_0ELNSN_7ScaleInE0ELSP_0EEEEEENS4_6LayoutINS5_IJSC_SC_SC_EEENS5_IJNSA_ILi0EEESU_SU_EEEEENS5_IJNS4_10UnderscoreESX_SX_EEEEENS4_23SM90_TMA_LOAD_MULTICASTENS4_14ComposedLayoutINS4_7SwizzleILi3ELi4ELi3EEENS4_18smem_ptr_flag_bitsILi16EEENSS_INS5_IJNSA_ILi8EEESF_EEENS5_IJSF_SC_EEEEEEEvNS4_8identityES10_S1A_vS1B_EENS_8epilogue10collective18CollectiveEpilogueINS1D_23Sm100TmaWarpSpecializedILi4ELi2ELi32ELb1ELb0EEEJSH_NS5_IJNSS_ISF_SC_EES1I_EEESI_SJ_SI_SJ_NS1D_6fusion15FusionCallbacksIS1H_NS1K_17LinearCombinationISI_fSI_fLNS_15FloatRoundStyleE2EEESH_S1J_JEEENS4_5SM1004TMEM4LOAD26SM100_TMEM_LOAD_16dp256b8xENS4_13SM90_TMA_LOADES1A_NS4_17SM75_U32x4_LDSM_NENS4_14SM90_TMA_STOREES1A_NS4_17SM90_U32x4_STSM_NENS4_39AutoVectorizingCopyWithAssumedAlignmentILi128EEEEEEvvEEEEvNT_6ParamsE)
        /*0038*/ 	.word	0x00000000


	//----- nvinfo : EIATTR_MIN_STACK_SIZE
	.align		4
.L_27:
        /*003c*/ 	.byte	0x04, 0x12
        /*003e*/ 	.short	(.L_29 - .L_28)
	.align		4
.L_28:
        /*0040*/ 	.word	index@(_ZN7cutlass13device_kernelINS_4gemm6kernel13GemmUniversalIN4cute5tupleIJiiiiEEENS1_10collective13CollectiveMmaINS1_35MainloopSm100TmaUmmaWarpSpecializedILi4ELi2ELi4ENS5_IJNS4_1CILi2EEESB_NSA_ILi1EEEEEEEENS5_IJNSA_ILi64EEENSA_ILi256EEESF_EEENS_10bfloat16_tENS5_IJlSC_lEEESI_SJ_NS4_8TiledMMAINS4_8MMA_AtomIJNS4_20SM100_MMA_F16BF16_SSISI_SI_fLi64ELi256ELNS4_4UMMA5MajorE0ELSO_0ELNSN_7ScaleInE0ELSP_0EEEEEENS4_6LayoutINS5_IJSC_SC_SC_EEENS5_IJNSA_ILi0EEESU_SU_EEEEENS5_IJNS4_10UnderscoreESX_SX_EEEEENS4_23SM90_TMA_LOAD_MULTICASTENS4_14ComposedLayoutINS4_7SwizzleILi3ELi4ELi3EEENS4_18smem_ptr_flag_bitsILi16EEENSS_INS5_IJNSA_ILi8EEESF_EEENS5_IJSF_SC_EEEEEEEvNS4_8identityES10_S1A_vS1B_EENS_8epilogue10collective18CollectiveEpilogueINS1D_23Sm100TmaWarpSpecializedILi4ELi2ELi32ELb1ELb0EEEJSH_NS5_IJNSS_ISF_SC_EES1I_EEESI_SJ_SI_SJ_NS1D_6fusion15FusionCallbacksIS1H_NS1K_17LinearCombinationISI_fSI_fLNS_15FloatRoundStyleE2EEESH_S1J_JEEENS4_5SM1004TMEM4LOAD26SM100_TMEM_LOAD_16dp256b8xENS4_13SM90_TMA_LOADES1A_NS4_17SM75_U32x4_LDSM_NENS4_14SM90_TMA_STOREES1A_NS4_17SM90_U32x4_STSM_NENS4_39AutoVectorizingCopyWithAssumedAlignmentILi128EEEEEEvvEEEEvNT_6ParamsE)
        /*0044*/ 	.word	0x00000000
.L_29:


//--------------------- .nv.compat                --------------------------
	.section	.nv.compat,"",@"SHT_CUDA_COMPAT_INFO"
	.align	4
        /*0000*/ 	.byte	0x02, 0x09, 0x01, 0x00, 0x02, 0x02, 0x02, 0x00, 0x02, 0x05, 0x05, 0x00, 0x03, 0x07, 0x01, 0x01
        /*0010*/ 	.byte	0x02, 0x03, 0x01, 0x00, 0x02, 0x06, 0x01, 0x00, 0x04, 0x0b, 0x08, 0x00, 0x09, 0x00, 0x00, 0x00
        /*0020*/ 	.byte	0x00, 0x00, 0x00, 0x00


//--------------------- .nv.info._ZN7cutlass13device_kernelINS_4gemm6kernel13GemmUniversalIN4cute5tupleIJiiiiEEENS1_10collective13CollectiveMmaINS1_35MainloopSm100TmaUmmaWarpSpecializedILi4ELi2ELi4ENS5_IJNS4_1CILi2EEESB_NSA_ILi1EEEEEEEENS5_IJNSA_ILi64EEENSA_ILi256EEESF_EEENS_10bfloat16_tENS5_IJlSC_lEEESI_SJ_NS4_8TiledMMAINS4_8MMA_AtomIJNS4_20SM100_MMA_F16BF16_SSISI_SI_fLi64ELi256ELNS4_4UMMA5MajorE0ELSO_0ELNSN_7ScaleInE0ELSP_0EEEEEENS4_6LayoutINS5_IJSC_SC_SC_EEENS5_IJNSA_ILi0EEESU_SU_EEEEENS5_IJNS4_10UnderscoreESX_SX_EEEEENS4_23SM90_TMA_LOAD_MULTICASTENS4_14ComposedLayoutINS4_7SwizzleILi3ELi4ELi3EEENS4_18smem_ptr_flag_bitsILi16EEENSS_INS5_IJNSA_ILi8EEESF_EEENS5_IJSF_SC_EEEEEEEvNS4_8identityES10_S1A_vS1B_EENS_8epilogue10collective18CollectiveEpilogueINS1D_23Sm100TmaWarpSpecializedILi4ELi2ELi32ELb1ELb0EEEJSH_NS5_IJNSS_ISF_SC_EES1I_EEESI_SJ_SI_SJ_NS1D_6fusion15FusionCallbacksIS1H_NS1K_17LinearCombinationISI_fSI_fLNS_15FloatRoundStyleE2EEESH_S1J_JEEENS4_5SM1004TMEM4LOAD26SM100_TMEM_LOAD_16dp256b8xENS4_13SM90_TMA_LOADES1A_NS4_17SM75_U32x4_LDSM_NENS4_14SM90_TMA_STOREES1A_NS4_17SM90_U32x4_STSM_NENS4_39AutoVectorizingCopyWithAssumedAlignmentILi128EEEEEEvvEEEEvNT_6ParamsE --------------------------
	.section	.nv.info._ZN7cutlass13device_kernelINS_4gemm6kernel13GemmUniversalIN4cute5tupleIJiiiiEEENS1_10collective13CollectiveMmaINS1_35MainloopSm100TmaUmmaWarpSpecializedILi4ELi2ELi4ENS5_IJNS4_1CILi2EEESB_NSA_ILi1EEEEEEEENS5_IJNSA_ILi64EEENSA_ILi256EEESF_EEENS_10bfloat16_tENS5_IJlSC_lEEESI_SJ_NS4_8TiledMMAINS4_8MMA_AtomIJNS4_20SM100_MMA_F16BF16_SSISI_SI_fLi64ELi256ELNS4_4UMMA5MajorE0ELSO_0ELNSN_7ScaleInE0ELSP_0EEEEEENS4_6LayoutINS5_IJSC_SC_SC_EEENS5_IJNSA_ILi0EEESU_SU_EEEEENS5_IJNS4_10UnderscoreESX_SX_EEEEENS4_23SM90_TMA_LOAD_MULTICASTENS4_14ComposedLayoutINS4_7SwizzleILi3ELi4ELi3EEENS4_18smem_ptr_flag_bitsILi16EEENSS_INS5_IJNSA_ILi8EEESF_EEENS5_IJSF_SC_EEEEEEEvNS4_8identityES10_S1A_vS1B_EENS_8epilogue10collective18CollectiveEpilogueINS1D_23Sm100TmaWarpSpecializedILi4ELi2ELi32ELb1ELb0EEEJSH_NS5_IJNSS_ISF_SC_EES1I_EEESI_SJ_SI_SJ_NS1D_6fusion15FusionCallbacksIS1H_NS1K_17LinearCombinationISI_fSI_fLNS_15FloatRoundStyleE2EEESH_S1J_JEEENS4_5SM1004TMEM4LOAD26SM100_TMEM_LOAD_16dp256b8xENS4_13SM90_TMA_LOADES1A_NS4_17SM75_U32x4_LDSM_NENS4_14SM90_TMA_STOREES1A_NS4_17SM90_U32x4_STSM_NENS4_39AutoVectorizingCopyWithAssumedAlignmentILi128EEEEEEvvEEEEvNT_6ParamsE,"",@"SHT_CUDA_INFO"
	.sectionflags	@""
	.align	4


	//----- nvinfo : EIATTR_CUDA_API_VERSION
	.align		4
        /*0000*/ 	.byte	0x04, 0x37
        /*0002*/ 	.short	(.L_31 - .L_30)
.L_30:
        /*0004*/ 	.word	0x00000082


	//----- nvinfo : EIATTR_KPARAM_INFO
	.align		4
.L_31:
        /*0008*/ 	.byte	0x04, 0x17
        /*000a*/ 	.short	(.L_33 - .L_32)
.L_32:
        /*000c*/ 	.word	0x00000000
        /*0010*/ 	.short	0x0000
        /*0012*/ 	.short	0x0000
        /*0014*/ 	.byte	0x00, 0xf0, 0x01, 0x20


	//----- nvinfo : EIATTR_AT_ENTRY_FRAGMENTS
	.align		4
.L_33:
        /*0018*/ 	.byte	0x04, 0x4f
        /*001a*/ 	.short	(.L_35 - .L_34)


	//   ....[0]....
.L_34:
        /*001c*/ 	.word	0x00000006


	//----- nvinfo : EIATTR_RESERVED_SMEM_USED
	.align		4
.L_35:
        /*0020*/ 	.byte	0x01, 0x41
	.zero		2


	//----- nvinfo : EIATTR_SPARSE_MMA_MASK
	.align		4
        /*0024*/ 	.byte	0x03, 0x50
        /*0026*/ 	.short	0x0000


	//----- nvinfo : EIATTR_TCGEN05_1CTA_USED
	.align		4
        /*0028*/ 	.byte	0x01, 0x51
	.zero		2


	//----- nvinfo : EIATTR_MAXREG_COUNT
	.align		4
        /*002c*/ 	.byte	0x03, 0x1b
        /*002e*/ 	.short	0x00ff


	//----- nvinfo : EIATTR_NUM_BARRIERS
	.align		4
        /*0030*/ 	.byte	0x02, 0x4c
        /*0032*/ 	.byte	0x07
	.zero		1


	//----- nvinfo : EIATTR_EXTERNS
	.align		4
        /*0034*/ 	.byte	0x04, 0x0f
        /*0036*/ 	.short	(.L_37 - .L_36)


	//   ....[0]....
	.align		4
.L_36:
        /*0038*/ 	.word	index@(__assertfail)


	//----- nvinfo : EIATTR_MERCURY_ISA_VERSION
	.align		4
.L_37:
        /*003c*/ 	.byte	0x03, 0x5f
        /*003e*/ 	.short	0x0101


	//----- nvinfo : EIATTR_INT_WARP_WIDE_INSTR_OFFSETS
	.align		4
        /*0040*/ 	.byte	0x04, 0x31
        /*0042*/ 	.short	(.L_39 - .L_38)


	//   ....[0]....
.L_38:
        /*0044*/ 	.word	0x00003ed0


	//   ....[1]....
        /*0048*/ 	.word	0x00003ef0


	//   ....[2]....
        /*004c*/ 	.word	0x00003f20


	//   ....[3]....
        /*0050*/ 	.word	0x00004aa0


	//   ....[4]....
        /*0054*/ 	.word	0x00004b10


	//   ....[5]....
        /*0058*/ 	.word	0x00004be0


	//   ....[6]....
        /*005c*/ 	.word	0x00004c60


	//   ....[7]....
        /*0060*/ 	.word	0x00004d50


	//   ....[8]....
        /*0064*/ 	.word	0x00004dd0


	//   ....[9]....
        /*0068*/ 	.word	0x00004eb0


	//   ....[10]....
        /*006c*/ 	.word	0x00004f60


	//----- nvinfo : EIATTR_COOP_GROUP_MASK_REGIDS
	.align		4
.L_39:
        /*0070*/ 	.byte	0x04, 0x29
        /*0072*/ 	.short	(.L_41 - .L_40)


	//   ....[0]....
.L_40:
        /*0074*/ 	.word	0xffffffff


	//   ....[1]....
        /*0078*/ 	.word	0xffffffff


	//   ....[2]....
        /*007c*/ 	.word	0xffffffff


	//   ....[3]....
        /*0080*/ 	.word	0xffffffff


	//   ....[4]....
        /*0084*/ 	.word	0xffffffff


	//   ....[5]....
        /*0088*/ 	.word	0xffffffff


	//   ....[6]....
        /*008c*/ 	.word	0xffffffff


	//   ....[7]....
        /*0090*/ 	.word	0xffffffff


	//   ....[8]....
        /*0094*/ 	.word	0xffffffff


	//   ....[9]....
        /*0098*/ 	.word	0xffffffff


	//   ....[10]....
        /*009c*/ 	.word	0xffffffff


	//   ....[11]....
        /*00a0*/ 	.word	0xffffffff


	//   ....[12]....
        /*00a4*/ 	.word	0xffffffff


	//   ....[13]....
        /*00a8*/ 	.word	0xffffffff


	//----- nvinfo : EIATTR_COOP_GROUP_INSTR_OFFSETS
	.align		4
.L_41:
        /*00ac*/ 	.byte	0x04, 0x28
        /*00ae*/ 	.short	(.L_43 - .L_42)


	//   ....[0]....
.L_42:
        /*00b0*/ 	.word	0x00000080


	//   ....[1]....
        /*00b4*/ 	.word	0x000004f0


	//   ....[2]....
        /*00b8*/ 	.word	0x000006a0


	//   ....[3]....
        /*00bc*/ 	.word	0x00000840


	//   ....[4]....
        /*00c0*/ 	.word	0x00000940


	//   ....[5]....
        /*00c4*/ 	.word	0x00000ab0


	//   ....[6]....
        /*00c8*/ 	.word	0x00000c50


	//   ....[7]....
        /*00cc*/ 	.word	0x00000e00


	//   ....[8]....
        /*00d0*/ 	.word	0x000021d0


	//   ....[9]....
        /*00d4*/ 	.word	0x000030c0


	//   ....[10]....
        /*00d8*/ 	.word	0x000032d0


	//   ....[11]....
        /*00dc*/ 	.word	0x00003300


	//   ....[12]....
        /*00e0*/ 	.word	0x00003db0


	//   ....[13]....
        /*00e4*/ 	.word	0x00003fe0


	//----- nvinfo : EIATTR_VRC_CTA_INIT_COUNT
	.align		4
.L_43:
        /*00e8*/ 	.byte	0x02, 0x4a
        /*00ea*/ 	.byte	0x80
	.zero		1


	//----- nvinfo : EIATTR_SYSCALL_OFFSETS
	.align		4
        /*00ec*/ 	.byte	0x04, 0x46
        /*00ee*/ 	.short	(.L_45 - .L_44)


	//   ....[0]....
.L_44:
        /*00f0*/ 	.word	0x00005bf0


	//   ....[1]....
        /*00f4*/ 	.word	0x00005ce0


	//   ....[2]....
        /*00f8*/ 	.word	0x00006550


	//   ....[3]....
        /*00fc*/ 	.word	0x00007210


	//   ....[4]....
        /*0100*/ 	.word	0x00007e80


	//   ....[5]....
        /*0104*/ 	.word	0x00008ae0


	//----- nvinfo : EIATTR_MBARRIER_INSTR_OFFSETS
	.align		4
.L_45:
        /*0108*/ 	.byte	0x04, 0x39
        /*010a*/ 	.short	(.L_47 - .L_46)


	//   ....[0]....
.L_46:
        /*010c*/ 	.word	0x00000610
        /*0110*/ 	.word	0x000000ff
        /*0114*/ 	.word	0x00000000
        /*0118*/ 	.short	0x0100
        /*011a*/ 	.byte	0x04
	.zero		1


	//   ....[1]....
        /*011c*/ 	.word	0x00000620
        /*0120*/ 	.word	0x000000ff
        /*0124*/ 	.word	0x00000020
        /*0128*/ 	.short	0x0100
        /*012a*/ 	.byte	0x04
	.zero		1


	//   ....[2]....
        /*012c*/ 	.word	0x00000630
        /*0130*/ 	.word	0x000000ff
        /*0134*/ 	.word	0x00000008
        /*0138*/ 	.short	0x0100
        /*013a*/ 	.byte	0x04
	.zero		1


	//   ....[3]....
        /*013c*/ 	.word	0x00000640
        /*0140*/ 	.word	0x000000ff
        /*0144*/ 	.word	0x00000028
        /*0148*/ 	.short	0x0100
        /*014a*/ 	.byte	0x04
	.zero		1


	//   ....[4]....
        /*014c*/ 	.word	0x00000650
        /*0150*/ 	.word	0x000000ff
        /*0154*/ 	.word	0x00000010
        /*0158*/ 	.short	0x0100
        /*015a*/ 	.byte	0x04
	.zero		1


	//   ....[5]....
        /*015c*/ 	.word	0x00000660
        /*0160*/ 	.word	0x000000ff
        /*0164*/ 	.word	0x00000030
        /*0168*/ 	.short	0x0100
        /*016a*/ 	.byte	0x04
	.zero		1


	//   ....[6]....
        /*016c*/ 	.word	0x00000670
        /*0170*/ 	.word	0x000000ff
        /*0174*/ 	.word	0x00000018
        /*0178*/ 	.short	0x0100
        /*017a*/ 	.byte	0x04
	.zero		1


	//   ....[7]....
        /*017c*/ 	.word	0x00000680
        /*0180*/ 	.word	0x000000ff
        /*0184*/ 	.word	0x00000038
        /*0188*/ 	.short	0x0100
        /*018a*/ 	.byte	0x04
	.zero		1


	//   ....[8]....
        /*018c*/ 	.word	0x000007b0
        /*0190*/ 	.word	0x000000ff
        /*0194*/ 	.word	0x00000040
        /*0198*/ 	.short	0x0100
        /*019a*/ 	.byte	0x04
	.zero		1


	//   ....[9]....
        /*019c*/ 	.word	0x000007c0
        /*01a0*/ 	.word	0x000000ff
        /*01a4*/ 	.word	0x00000060
        /*01a8*/ 	.short	0x0100
        /*01aa*/ 	.byte	0x04
	.zero		1


	//   ....[10]....
        /*01ac*/ 	.word	0x000007d0
        /*01b0*/ 	.word	0x000000ff
        /*01b4*/ 	.word	0x00000048
        /*01b8*/ 	.short	0x0100
        /*01ba*/ 	.byte	0x04
	.zero		1


	//   ....[11]....
        /*01bc*/ 	.word	0x000007e0
        /*01c0*/ 	.word	0x000000ff
        /*01c4*/ 	.word	0x00000068
        /*01c8*/ 	.short	0x0100
        /*01ca*/ 	.byte	0x04
	.zero		1


	//   ....[12]....
        /*01cc*/ 	.word	0x000007f0
        /*01d0*/ 	.word	0x000000ff
        /*01d4*/ 	.word	0x00000050
        /*01d8*/ 	.short	0x0100
        /*01da*/ 	.byte	0x04
	.zero		1


	//   ....[13]....
        /*01dc*/ 	.word	0x00000800
        /*01e0*/ 	.word	0x000000ff
        /*01e4*/ 	.word	0x00000070
        /*01e8*/ 	.short	0x0100
        /*01ea*/ 	.byte	0x04
	.zero		1


	//   ....[14]....
        /*01ec*/ 	.word	0x00000810
        /*01f0*/ 	.word	0x000000ff
        /*01f4*/ 	.word	0x00000058
        /*01f8*/ 	.short	0x0100
        /*01fa*/ 	.byte	0x04
	.zero		1


	//   ....[15]....
        /*01fc*/ 	.word	0x00000820
        /*0200*/ 	.word	0x000000ff
        /*0204*/ 	.word	0x00000078
        /*0208*/ 	.short	0x0100
        /*020a*/ 	.byte	0x04
	.zero		1


	//   ....[16]....
        /*020c*/ 	.word	0x00000910
        /*0210*/ 	.word	0x000000ff
        /*0214*/ 	.word	0x00000080
        /*0218*/ 	.short	0x0100
        /*021a*/ 	.byte	0x06
	.zero		1


	//   ....[17]....
        /*021c*/ 	.word	0x00000920
        /*0220*/ 	.word	0x000000ff
        /*0224*/ 	.word	0x00000088
        /*0228*/ 	.short	0x0100
        /*022a*/ 	.byte	0x06
	.zero		1


	//   ....[18]....
        /*022c*/ 	.word	0x00000a60
        /*0230*/ 	.word	0x000000ff
        /*0234*/ 	.word	0x00000090
        /*0238*/ 	.short	0x0100
        /*023a*/ 	.byte	0x06
	.zero		1


	//   ....[19]....
        /*023c*/ 	.word	0x00000a70
        /*0240*/ 	.word	0x000000ff
        /*0244*/ 	.word	0x000000a0
        /*0248*/ 	.short	0x0100
        /*024a*/ 	.byte	0x06
	.zero		1


	//   ....[20]....
        /*024c*/ 	.word	0x00000a80
        /*0250*/ 	.word	0x000000ff
        /*0254*/ 	.word	0x00000098
        /*0258*/ 	.short	0x0100
        /*025a*/ 	.byte	0x06
	.zero		1


	//   ....[21]....
        /*025c*/ 	.word	0x00000a90
        /*0260*/ 	.word	0x000000ff
        /*0264*/ 	.word	0x000000a8
        /*0268*/ 	.short	0x0100
        /*026a*/ 	.byte	0x06
	.zero		1


	//   ....[22]....
        /*026c*/ 	.word	0x00000bc0
        /*0270*/ 	.word	0x000000ff
        /*0274*/ 	.word	0x000000b0
        /*0278*/ 	.short	0x0100
        /*027a*/ 	.byte	0x04
	.zero		1


	//   ....[23]....
        /*027c*/ 	.word	0x00000bd0
        /*0280*/ 	.word	0x000000ff
        /*0284*/ 	.word	0x000000d0
        /*0288*/ 	.short	0x0100
        /*028a*/ 	.byte	0x04
	.zero		1


	//   ....[24]....
        /*028c*/ 	.word	0x00000be0
        /*0290*/ 	.word	0x000000ff
        /*0294*/ 	.word	0x000000b8
        /*0298*/ 	.short	0x0100
        /*029a*/ 	.byte	0x04
	.zero		1


	//   ....[25]....
        /*029c*/ 	.word	0x00000bf0
        /*02a0*/ 	.word	0x000000ff
        /*02a4*/ 	.word	0x000000d8
        /*02a8*/ 	.short	0x0100
        /*02aa*/ 	.byte	0x04
	.zero		1


	//   ....[26]....
        /*02ac*/ 	.word	0x00000c00
        /*02b0*/ 	.word	0x000000ff
        /*02b4*/ 	.word	0x000000c0
        /*02b8*/ 	.short	0x0100
        /*02ba*/ 	.byte	0x04
	.zero		1


	//   ....[27]....
        /*02bc*/ 	.word	0x00000c10
        /*02c0*/ 	.word	0x000000ff
        /*02c4*/ 	.word	0x000000e0
        /*02c8*/ 	.short	0x0100
        /*02ca*/ 	.byte	0x04
	.zero		1


	//   ....[28]....
        /*02cc*/ 	.word	0x00000c20
        /*02d0*/ 	.word	0x000000ff
        /*02d4*/ 	.word	0x000000c8
        /*02d8*/ 	.short	0x0100
        /*02da*/ 	.byte	0x04
	.zero		1


	//   ....[29]....
        /*02dc*/ 	.word	0x00000c30
        /*02e0*/ 	.word	0x000000ff
        /*02e4*/ 	.word	0x000000e8
        /*02e8*/ 	.short	0x0100
        /*02ea*/ 	.byte	0x04
	.zero		1


	//   ....[30]....
        /*02ec*/ 	.word	0x00000d20
        /*02f0*/ 	.word	0x000000ff
        /*02f4*/ 	.word	0x000000f0
        /*02f8*/ 	.short	0x0100
        /*02fa*/ 	.byte	0x04
	.zero		1


	//   ....[31]....
        /*02fc*/ 	.word	0x00000d30
        /*0300*/ 	.word	0x000000ff
        /*0304*/ 	.word	0x00000100
        /*0308*/ 	.short	0x0100
        /*030a*/ 	.byte	0x04
	.zero		1


	//   ....[32]....
        /*030c*/ 	.word	0x00000d40
        /*0310*/ 	.word	0x000000ff
        /*0314*/ 	.word	0x000000f8
        /*0318*/ 	.short	0x0100
        /*031a*/ 	.byte	0x04
	.zero		1


	//   ....[33]....
        /*031c*/ 	.word	0x00000d50
        /*0320*/ 	.word	0x000000ff
        /*0324*/ 	.word	0x00000108
        /*0328*/ 	.short	0x0100
        /*032a*/ 	.byte	0x04
	.zero		1


	//   ....[34]....
        /*032c*/ 	.word	0x00001a40
        /*0330*/ 	.word	0x00000000
        /*0334*/ 	.word	0x00000100
        /*0338*/ 	.short	0x010a
        /*033a*/ 	.byte	0xff
	.zero		1


	//   ....[35]....
        /*033c*/ 	.word	0x00001a60
        /*0340*/ 	.word	0x00000000
        /*0344*/ 	.word	0x000000f0
        /*0348*/ 	.short	0x0101
        /*034a*/ 	.byte	0xff
	.zero		1


	//   ....[36]....
        /*034c*/ 	.word	0x00001b20
        /*0350*/ 	.word	0x000000ff
        /*0354*/ 	.word	0x00000020
        /*0358*/ 	.short	0x010a
        /*035a*/ 	.byte	0x04
	.zero		1


	//   ....[37]....
        /*035c*/ 	.word	0x00001bb0
        /*0360*/ 	.word	0x000000ff
        /*0364*/ 	.word	0x00000020
        /*0368*/ 	.short	0x010a
        /*036a*/ 	.byte	0x21
	.zero		1


	//   ....[38]....
        /*036c*/ 	.word	0x00001d40
        /*0370*/ 	.word	0x000000ff
        /*0374*/ 	.word	0x00000020
        /*0378*/ 	.short	0x010a
        /*037a*/ 	.byte	0x05
	.zero		1


	//   ....[39]....
        /*037c*/ 	.word	0x00001e90
        /*0380*/ 	.word	0x000000ff
        /*0384*/ 	.word	0x00000088
        /*0388*/ 	.short	0x0101
        /*038a*/ 	.byte	0x15
	.zero		1


	//   ....[40]....
        /*038c*/ 	.word	0x00001eb0
        /*0390*/ 	.word	0x000000ff
        /*0394*/ 	.word	0x00000020
        /*0398*/ 	.short	0x010a
        /*039a*/ 	.byte	0x04
	.zero		1


	//   ....[41]....
        /*039c*/ 	.word	0x00001f30
        /*03a0*/ 	.word	0x000000ff
        /*03a4*/ 	.word	0x00000020
        /*03a8*/ 	.short	0x010a
        /*03aa*/ 	.byte	0x11
	.zero		1


	//   ....[42]....
        /*03ac*/ 	.word	0x000020c0
        /*03b0*/ 	.word	0x000000ff
        /*03b4*/ 	.word	0x00000020
        /*03b8*/ 	.short	0x010a
        /*03ba*/ 	.byte	0x05
	.zero		1


	//   ....[43]....
        /*03bc*/ 	.word	0x00002200
        /*03c0*/ 	.word	0x00000003
        /*03c4*/ 	.word	0x00000090
        /*03c8*/ 	.short	0x010a
        /*03ca*/ 	.byte	0xff
	.zero		1


	//   ....[44]....
        /*03cc*/ 	.word	0x00002350
        /*03d0*/ 	.word	0x00000000
        /*03d4*/ 	.word	0x00000000
        /*03d8*/ 	.short	0x0101
        /*03da*/ 	.byte	0xff
	.zero		1


	//   ....[45]....
        /*03dc*/ 	.word	0x00002910
        /*03e0*/ 	.word	0x000000ff
        /*03e4*/ 	.word	0x00000000
        /*03e8*/ 	.short	0x010a
        /*03ea*/ 	.byte	0x04
	.zero		1


	//   ....[46]....
        /*03ec*/ 	.word	0x000029a0
        /*03f0*/ 	.word	0x000000ff
        /*03f4*/ 	.word	0x00000000
        /*03f8*/ 	.short	0x010a
        /*03fa*/ 	.byte	0x05
	.zero		1


	//   ....[47]....
        /*03fc*/ 	.word	0x00002a30
        /*0400*/ 	.word	0x000000ff
        /*0404*/ 	.word	0x00000000
        /*0408*/ 	.short	0x010a
        /*040a*/ 	.byte	0x05
	.zero		1


	//   ....[48]....
        /*040c*/ 	.word	0x00002ad0
        /*0410*/ 	.word	0x00000000
        /*0414*/ 	.word	0x00000000
        /*0418*/ 	.short	0x010a
        /*041a*/ 	.byte	0xff
	.zero		1


	//   ....[49]....
        /*041c*/ 	.word	0x00002c10
        /*0420*/ 	.word	0x00000002
        /*0424*/ 	.word	0x000000f0
        /*0428*/ 	.short	0x010a
        /*042a*/ 	.byte	0xff
	.zero		1


	//   ....[50]....
        /*042c*/ 	.word	0x00002c70
        /*0430*/ 	.word	0x00000004
        /*0434*/ 	.word	0x00000000
        /*0438*/ 	.short	0x0101
        /*043a*/ 	.byte	0xff
	.zero		1


	//   ....[51]....
        /*043c*/ 	.word	0x00002c90
        /*0440*/ 	.word	0x000000ff
        /*0444*/ 	.word	0x000000a0
        /*0448*/ 	.short	0x010a
        /*044a*/ 	.byte	0x04
	.zero		1


	//   ....[52]....
        /*044c*/ 	.word	0x00002db0
        /*0450*/ 	.word	0x00000002
        /*0454*/ 	.word	0x00000090
        /*0458*/ 	.short	0x010a
        /*045a*/ 	.byte	0xff
	.zero		1


	//   ....[53]....
        /*045c*/ 	.word	0x00002ec0
        /*0460*/ 	.word	0x00000002
        /*0464*/ 	.word	0x00000000
        /*0468*/ 	.short	0x0101
        /*046a*/ 	.byte	0xff
	.zero		1


	//   ....[54]....
        /*046c*/ 	.word	0x00002f50
        /*0470*/ 	.word	0x000000ff
        /*0474*/ 	.word	0x000000a0
        /*0478*/ 	.short	0x0106
        /*047a*/ 	.byte	0x04
	.zero		1


	//   ....[55]....
        /*047c*/ 	.word	0x00002f70
        /*0480*/ 	.word	0x000000ff
        /*0484*/ 	.word	0x000000a0
        /*0488*/ 	.short	0x010a
        /*048a*/ 	.byte	0x04
	.zero		1


	//   ....[56]....
        /*048c*/ 	.word	0x00003000
        /*0490*/ 	.word	0x000000ff
        /*0494*/ 	.word	0x000000a0
        /*0498*/ 	.short	0x0106
        /*049a*/ 	.byte	0x07
	.zero		1


	//   ....[57]....
        /*049c*/ 	.word	0x00003040
        /*04a0*/ 	.word	0x00000000
        /*04a4*/ 	.word	0x000000a0
        /*04a8*/ 	.short	0x010a
        /*04aa*/ 	.byte	0xff
	.zero		1


	//   ....[58]....
        /*04ac*/ 	.word	0x000035a0
        /*04b0*/ 	.word	0x00000000
        /*04b4*/ 	.word	0x00000090
        /*04b8*/ 	.short	0x010a
        /*04ba*/ 	.byte	0xff
	.zero		1


	//   ....[59]....
        /*04bc*/ 	.word	0x000036a0
        /*04c0*/ 	.word	0x00000003
        /*04c4*/ 	.word	0x00000000
        /*04c8*/ 	.short	0x0101
        /*04ca*/ 	.byte	0xff
	.zero		1


	//   ....[60]....
        /*04cc*/ 	.word	0x000036b0
        /*04d0*/ 	.word	0x000000ff
        /*04d4*/ 	.word	0x00000000
        /*04d8*/ 	.short	0x010a
        /*04da*/ 	.byte	0x04
	.zero		1


	//   ....[61]....
        /*04dc*/ 	.word	0x00003730
        /*04e0*/ 	.word	0x000000ff
        /*04e4*/ 	.word	0x000000d0
        /*04e8*/ 	.short	0x010a
        /*04ea*/ 	.byte	0x1f
	.zero		1


	//   ....[62]....
        /*04ec*/ 	.word	0x00003810
        /*04f0*/ 	.word	0x000000ff
        /*04f4*/ 	.word	0x00000000
        /*04f8*/ 	.short	0x010a
        /*04fa*/ 	.byte	0x05
	.zero		1


	//   ....[63]....
        /*04fc*/ 	.word	0x00003950
        /*0500*/ 	.word	0x000000ff
        /*0504*/ 	.word	0x00000000
        /*0508*/ 	.short	0x010a
        /*050a*/ 	.byte	0x04
	.zero		1


	//   ....[64]....
        /*050c*/ 	.word	0x00003be0
        /*0510*/ 	.word	0x000000ff
        /*0514*/ 	.word	0x00000000
        /*0518*/ 	.short	0x010a
        /*051a*/ 	.byte	0x04
	.zero		1


	//   ....[65]....
        /*051c*/ 	.word	0x00003c70
        /*0520*/ 	.word	0x000000ff
        /*0524*/ 	.word	0x00000000
        /*0528*/ 	.short	0x010a
        /*052a*/ 	.byte	0x05
	.zero		1


	//   ....[66]....
        /*052c*/ 	.word	0x00003d00
        /*0530*/ 	.word	0x000000ff
        /*0534*/ 	.word	0x00000000
        /*0538*/ 	.short	0x010a
        /*053a*/ 	.byte	0x05
	.zero		1


	//   ....[67]....
        /*053c*/ 	.word	0x00003d90
        /*0540*/ 	.word	0x000000ff
        /*0544*/ 	.word	0x00000000
        /*0548*/ 	.short	0x010a
        /*054a*/ 	.byte	0x04
	.zero		1


	//   ....[68]....
        /*054c*/ 	.word	0x000042a0
        /*0550*/ 	.word	0x0000000c
        /*0554*/ 	.word	0x00000090
        /*0558*/ 	.short	0x010a
        /*055a*/ 	.byte	0xff
	.zero		1


	//   ....[69]....
        /*055c*/ 	.word	0x00004410
        /*0560*/ 	.word	0x00000000
        /*0564*/ 	.word	0x00000000
        /*0568*/ 	.short	0x0101
        /*056a*/ 	.byte	0xff
	.zero		1


	//   ....[70]....
        /*056c*/ 	.word	0x000048a0
        /*0570*/ 	.word	0x000000ff
        /*0574*/ 	.word	0x00000088
        /*0578*/ 	.short	0x010a
        /*057a*/ 	.byte	0x15
	.zero		1


	//   ....[71]....
        /*057c*/ 	.word	0x00004a20
        /*0580*/ 	.word	0x000000ff
        /*0584*/ 	.word	0x00000060
        /*0588*/ 	.short	0x010a
        /*058a*/ 	.byte	0x15
	.zero		1


	//   ....[72]....
        /*058c*/ 	.word	0x00004b90
        /*0590*/ 	.word	0x000000ff
        /*0594*/ 	.word	0x00000040
        /*0598*/ 	.short	0x010b
        /*059a*/ 	.byte	0x15
	.zero		1


	//   ....[73]....
        /*059c*/ 	.word	0x00004ba0
        /*05a0*/ 	.word	0x000000ff
        /*05a4*/ 	.word	0x00000000
        /*05a8*/ 	.short	0x0101
        /*05aa*/ 	.byte	0x28
	.zero		1


	//   ....[74]....
        /*05ac*/ 	.word	0x00004bb0
        /*05b0*/ 	.word	0x000000ff
        /*05b4*/ 	.word	0x00000068
        /*05b8*/ 	.short	0x010a
        /*05ba*/ 	.byte	0x15
	.zero		1


	//   ....[75]....
        /*05bc*/ 	.word	0x00004d00
        /*05c0*/ 	.word	0x000000ff
        /*05c4*/ 	.word	0x00000048
        /*05c8*/ 	.short	0x010b
        /*05ca*/ 	.byte	0x15
	.zero		1


	//   ....[76]....
        /*05cc*/ 	.word	0x00004d10
        /*05d0*/ 	.word	0x000000ff
        /*05d4*/ 	.word	0x00000000
        /*05d8*/ 	.short	0x0101
        /*05da*/ 	.byte	0x27
	.zero		1


	//   ....[77]....
        /*05dc*/ 	.word	0x00004d20
        /*05e0*/ 	.word	0x000000ff
        /*05e4*/ 	.word	0x00000070
        /*05e8*/ 	.short	0x010a
        /*05ea*/ 	.byte	0x15
	.zero		1


	//   ....[78]....
        /*05ec*/ 	.word	0x00004e60
        /*05f0*/ 	.word	0x000000ff
        /*05f4*/ 	.word	0x00000050
        /*05f8*/ 	.short	0x010b
        /*05fa*/ 	.byte	0x15
	.zero		1


	//   ....[79]....
        /*05fc*/ 	.word	0x00004e70
        /*0600*/ 	.word	0x000000ff
        /*0604*/ 	.word	0x00000000
        /*0608*/ 	.short	0x0101
        /*060a*/ 	.byte	0x26
	.zero		1


	//   ....[80]....
        /*060c*/ 	.word	0x00004e80
        /*0610*/ 	.word	0x000000ff
        /*0614*/ 	.word	0x00000078
        /*0618*/ 	.short	0x010a
        /*061a*/ 	.byte	0x15
	.zero		1


	//   ....[81]....
        /*061c*/ 	.word	0x00005080
        /*0620*/ 	.word	0x000000ff
        /*0624*/ 	.word	0x00000058
        /*0628*/ 	.short	0x010b
        /*062a*/ 	.byte	0x15
	.zero		1


	//   ....[82]....
        /*062c*/ 	.word	0x00005090
        /*0630*/ 	.word	0x000000ff
        /*0634*/ 	.word	0x00000000
        /*0638*/ 	.short	0x0101
        /*063a*/ 	.byte	0x25
	.zero		1


	//   ....[83]....
        /*063c*/ 	.word	0x000050c0
        /*0640*/ 	.word	0x000000ff
        /*0644*/ 	.word	0x00000060
        /*0648*/ 	.short	0x010a
        /*064a*/ 	.byte	0x15
	.zero		1


	//   ....[84]....
        /*064c*/ 	.word	0x000050e0
        /*0650*/ 	.word	0x000000ff
        /*0654*/ 	.word	0x00000068
        /*0658*/ 	.short	0x010a
        /*065a*/ 	.byte	0x15
	.zero		1


	//   ....[85]....
        /*065c*/ 	.word	0x00005100
        /*0660*/ 	.word	0x000000ff
        /*0664*/ 	.word	0x00000070
        /*0668*/ 	.short	0x010a
        /*066a*/ 	.byte	0x15
	.zero		1


	//   ....[86]....
        /*066c*/ 	.word	0x00005140
        /*0670*/ 	.word	0x00000000
        /*0674*/ 	.word	0x00000078
        /*0678*/ 	.short	0x010a
        /*067a*/ 	.byte	0xff
	.zero		1


	//   ....[87]....
        /*067c*/ 	.word	0x00005480
        /*0680*/ 	.word	0x00000003
        /*0684*/ 	.word	0x00000090
        /*0688*/ 	.short	0x010a
        /*068a*/ 	.byte	0xff
	.zero		1


	//   ....[88]....
        /*068c*/ 	.word	0x00005600
        /*0690*/ 	.word	0x00000000
        /*0694*/ 	.word	0x00000000
        /*0698*/ 	.short	0x0101
        /*069a*/ 	.byte	0xff
	.zero		1


	//   ....[89]....
        /*069c*/ 	.word	0x000061a0
        /*06a0*/ 	.word	0x000000ff
        /*06a4*/ 	.word	0x00000040
        /*06a8*/ 	.short	0x010a
        /*06aa*/ 	.byte	0x2c
	.zero		1


	//   ....[90]....
        /*06ac*/ 	.word	0x00006210
        /*06b0*/ 	.word	0x00000062
        /*06b4*/ 	.word	0x000000b0
        /*06b8*/ 	.short	0x010a
        /*06ba*/ 	.byte	0xff
	.zero		1


	//   ....[91]....
        /*06bc*/ 	.word	0x00006330
        /*06c0*/ 	.word	0x000000ff
        /*06c4*/ 	.word	0x00000040
        /*06c8*/ 	.short	0x010a
        /*06ca*/ 	.byte	0x2c
	.zero		1


	//   ....[92]....
        /*06cc*/ 	.word	0x00006430
        /*06d0*/ 	.word	0x00000062
        /*06d4*/ 	.word	0x000000b0
        /*06d8*/ 	.short	0x010a
        /*06da*/ 	.byte	0xff
	.zero		1


	//   ....[93]....
        /*06dc*/ 	.word	0x00006f30
        /*06e0*/ 	.word	0x00000000
        /*06e4*/ 	.word	0x00000000
        /*06e8*/ 	.short	0x0101
        /*06ea*/ 	.byte	0xff
	.zero		1


	//   ....[94]....
        /*06ec*/ 	.word	0x00006f40
        /*06f0*/ 	.word	0x00000003
        /*06f4*/ 	.word	0x00000040
        /*06f8*/ 	.short	0x010a
        /*06fa*/ 	.byte	0xff
	.zero		1


	//   ....[95]....
        /*06fc*/ 	.word	0x00007010
        /*0700*/ 	.word	0x00000003
        /*0704*/ 	.word	0x00000040
        /*0708*/ 	.short	0x010a
        /*070a*/ 	.byte	0xff
	.zero		1


	//   ....[96]....
        /*070c*/ 	.word	0x00007ba0
        /*0710*/ 	.word	0x00000066
        /*0714*/ 	.word	0x00000000
        /*0718*/ 	.short	0x0101
        /*071a*/ 	.byte	0xff
	.zero		1


	//   ....[97]....
        /*071c*/ 	.word	0x00007bc0
        /*0720*/ 	.word	0x0000003f
        /*0724*/ 	.word	0x00000040
        /*0728*/ 	.short	0x010a
        /*072a*/ 	.byte	0xff
	.zero		1


	//   ....[98]....
        /*072c*/ 	.word	0x00007c80
        /*0730*/ 	.word	0x0000003f
        /*0734*/ 	.word	0x00000040
        /*0738*/ 	.short	0x010a
        /*073a*/ 	.byte	0xff
	.zero		1


	//   ....[99]....
        /*073c*/ 	.word	0x00008800
        /*0740*/ 	.word	0x00000066
        /*0744*/ 	.word	0x00000000
        /*0748*/ 	.short	0x0101
        /*074a*/ 	.byte	0xff
	.zero		1


	//   ....[100]....
        /*074c*/ 	.word	0x00008820
        /*0750*/ 	.word	0x0000006c
        /*0754*/ 	.word	0x00000040
        /*0758*/ 	.short	0x010a
        /*075a*/ 	.byte	0xff
	.zero		1


	//   ....[101]....
        /*075c*/ 	.word	0x000088e0
        /*0760*/ 	.word	0x0000006c
        /*0764*/ 	.word	0x00000040
        /*0768*/ 	.short	0x010a
        /*076a*/ 	.byte	0xff
	.zero		1


	//   ....[102]....
        /*076c*/ 	.word	0x00008d20
        /*0770*/ 	.word	0x000000ff
        /*0774*/ 	.word	0x00000000
        /*0778*/ 	.short	0x0101
        /*077a*/ 	.byte	0x04
	.zero		1


	//   ....[103]....
        /*077c*/ 	.word	0x000094d0
        /*0780*/ 	.word	0x00000002
        /*0784*/ 	.word	0x00000000
        /*0788*/ 	.short	0x0101
        /*078a*/ 	.byte	0xff
	.zero		1


	//   ....[104]....
        /*078c*/ 	.word	0x00009780
        /*0790*/ 	.word	0x000000ff
        /*0794*/ 	.word	0x00000000
        /*0798*/ 	.short	0x0101
        /*079a*/ 	.byte	0x04
	.zero		1


	//   ....[105]....
        /*079c*/ 	.word	0x000097a0
        /*07a0*/ 	.word	0x00000000
        /*07a4*/ 	.word	0x00000100
        /*07a8*/ 	.short	0x010a
        /*07aa*/ 	.byte	0xff
	.zero		1


	//   ....[106]....
        /*07ac*/ 	.word	0x00009800
        /*07b0*/ 	.word	0x00000000
        /*07b4*/ 	.word	0x00000020
        /*07b8*/ 	.short	0x010a
        /*07ba*/ 	.byte	0xff
	.zero		1


	//   ....[107]....
        /*07bc*/ 	.word	0x00009860
        /*07c0*/ 	.word	0x00000000
        /*07c4*/ 	.word	0x00000020
        /*07c8*/ 	.short	0x010a
        /*07ca*/ 	.byte	0xff
	.zero		1


	//   ....[108]....
        /*07cc*/ 	.word	0x000098b0
        /*07d0*/ 	.word	0x00000003
        /*07d4*/ 	.word	0x00000090
        /*07d8*/ 	.short	0x010a
        /*07da*/ 	.byte	0xff
	.zero		1


	//   ....[109]....
        /*07dc*/ 	.word	0x00009910
        /*07e0*/ 	.word	0x00000000
        /*07e4*/ 	.word	0x00000000
        /*07e8*/ 	.short	0x010a
        /*07ea*/ 	.byte	0xff
	.zero		1


	//   ....[110]....
        /*07ec*/ 	.word	0x00009970
        /*07f0*/ 	.word	0x00000000
        /*07f4*/ 	.word	0x00000000
        /*07f8*/ 	.short	0x010a
        /*07fa*/ 	.byte	0xff
	.zero		1


	//   ....[111]....
        /*07fc*/ 	.word	0x000099d0
        /*0800*/ 	.word	0x00000000
        /*0804*/ 	.word	0x00000000
        /*0808*/ 	.short	0x010a
        /*080a*/ 	.byte	0xff
	.zero		1


	//   ....[112]....
        /*080c*/ 	.word	0x00009a20
        /*0810*/ 	.word	0x00000002
        /*0814*/ 	.word	0x000000f0
        /*0818*/ 	.short	0x010a
        /*081a*/ 	.byte	0xff
	.zero		1


	//   ....[113]....
        /*081c*/ 	.word	0x00009a80
        /*0820*/ 	.word	0x00000002
        /*0824*/ 	.word	0x000000a0
        /*0828*/ 	.short	0x010a
        /*082a*/ 	.byte	0xff
	.zero		1


	//   ....[114]....
        /*082c*/ 	.word	0x00009ad0
        /*0830*/ 	.word	0x00000002
        /*0834*/ 	.word	0x00000090
        /*0838*/ 	.short	0x010a
        /*083a*/ 	.byte	0xff
	.zero		1


	//   ....[115]....
        /*083c*/ 	.word	0x00009b30
        /*0840*/ 	.word	0x00000000
        /*0844*/ 	.word	0x000000a0
        /*0848*/ 	.short	0x010a
        /*084a*/ 	.byte	0xff
	.zero		1


	//   ....[116]....
        /*084c*/ 	.word	0x00009b80
        /*0850*/ 	.word	0x00000000
        /*0854*/ 	.word	0x00000090
        /*0858*/ 	.short	0x010a
        /*085a*/ 	.byte	0xff
	.zero		1


	//   ....[117]....
        /*085c*/ 	.word	0x00009be0
        /*0860*/ 	.word	0x00000003
        /*0864*/ 	.word	0x000000d0
        /*0868*/ 	.short	0x010a
        /*086a*/ 	.byte	0xff
	.zero		1


	//   ....[118]....
        /*086c*/ 	.word	0x00009c40
        /*0870*/ 	.word	0x00000000
        /*0874*/ 	.word	0x00000000
        /*0878*/ 	.short	0x010a
        /*087a*/ 	.byte	0xff
	.zero		1


	//   ....[119]....
        /*087c*/ 	.word	0x00009ca0
        /*0880*/ 	.word	0x00000000
        /*0884*/ 	.word	0x00000000
        /*0888*/ 	.short	0x010a
        /*088a*/ 	.byte	0xff
	.zero		1


	//   ....[120]....
        /*088c*/ 	.word	0x00009d00
        /*0890*/ 	.word	0x00000000
        /*0894*/ 	.word	0x00000000
        /*0898*/ 	.short	0x010a
        /*089a*/ 	.byte	0xff
	.zero		1


	//   ....[121]....
        /*089c*/ 	.word	0x00009d60
        /*08a0*/ 	.word	0x00000000
        /*08a4*/ 	.word	0x00000000
        /*08a8*/ 	.short	0x010a
        /*08aa*/ 	.byte	0xff
	.zero		1


	//   ....[122]....
        /*08ac*/ 	.word	0x00009dc0
        /*08b0*/ 	.word	0x00000000
        /*08b4*/ 	.word	0x00000000
        /*08b8*/ 	.short	0x010a
        /*08ba*/ 	.byte	0xff
	.zero		1


	//   ....[123]....
        /*08bc*/ 	.word	0x00009e10
        /*08c0*/ 	.word	0x0000000c
        /*08c4*/ 	.word	0x00000090
        /*08c8*/ 	.short	0x010a
        /*08ca*/ 	.byte	0xff
	.zero		1


	//   ....[124]....
        /*08cc*/ 	.word	0x00009e70
        /*08d0*/ 	.word	0x00000000
        /*08d4*/ 	.word	0x00000088
        /*08d8*/ 	.short	0x010a
        /*08da*/ 	.byte	0xff
	.zero		1


	//   ....[125]....
        /*08dc*/ 	.word	0x00009ed0
        /*08e0*/ 	.word	0x00000000
        /*08e4*/ 	.word	0x00000060
        /*08e8*/ 	.short	0x010a
        /*08ea*/ 	.byte	0xff
	.zero		1


	//   ....[126]....
        /*08ec*/ 	.word	0x00009f30
        /*08f0*/ 	.word	0x00000000
        /*08f4*/ 	.word	0x00000068
        /*08f8*/ 	.short	0x010a
        /*08fa*/ 	.byte	0xff
	.zero		1


	//   ....[127]....
        /*08fc*/ 	.word	0x00009f90
        /*0900*/ 	.word	0x00000000
        /*0904*/ 	.word	0x00000070
        /*0908*/ 	.short	0x010a
        /*090a*/ 	.byte	0xff
	.zero		1


	//   ....[128]....
        /*090c*/ 	.word	0x00009ff0
        /*0910*/ 	.word	0x00000000
        /*0914*/ 	.word	0x00000078
        /*0918*/ 	.short	0x010a
        /*091a*/ 	.byte	0xff
	.zero		1


	//   ....[129]....
        /*091c*/ 	.word	0x0000a050
        /*0920*/ 	.word	0x00000000
        /*0924*/ 	.word	0x00000060
        /*0928*/ 	.short	0x010a
        /*092a*/ 	.byte	0xff
	.zero		1


	//   ....[130]....
        /*092c*/ 	.word	0x0000a0b0
        /*0930*/ 	.word	0x00000000
        /*0934*/ 	.word	0x00000068
        /*0938*/ 	.short	0x010a
        /*093a*/ 	.byte	0xff
	.zero		1


	//   ....[131]....
        /*093c*/ 	.word	0x0000a110
        /*0940*/ 	.word	0x00000000
        /*0944*/ 	.word	0x00000070
        /*0948*/ 	.short	0x010a
        /*094a*/ 	.byte	0xff
	.zero		1


	//   ....[132]....
        /*094c*/ 	.word	0x0000a160
        /*0950*/ 	.word	0x00000003
        /*0954*/ 	.word	0x00000090
        /*0958*/ 	.short	0x010a
        /*095a*/ 	.byte	0xff
	.zero		1


	//   ....[133]....
        /*095c*/ 	.word	0x0000a1c0
        /*0960*/ 	.word	0x00000000
        /*0964*/ 	.word	0x00000040
        /*0968*/ 	.short	0x010a
        /*096a*/ 	.byte	0xff
	.zero		1


	//   ....[134]....
        /*096c*/ 	.word	0x0000a210
        /*0970*/ 	.word	0x00000062
        /*0974*/ 	.word	0x000000b0
        /*0978*/ 	.short	0x010a
        /*097a*/ 	.byte	0xff
	.zero		1


	//   ....[135]....
        /*097c*/ 	.word	0x0000a260
        /*0980*/ 	.word	0x00000003
        /*0984*/ 	.word	0x00000040
        /*0988*/ 	.short	0x010a
        /*098a*/ 	.byte	0xff
	.zero		1


	//   ....[136]....
        /*098c*/ 	.word	0x0000a2b0
        /*0990*/ 	.word	0x0000003f
        /*0994*/ 	.word	0x00000040
        /*0998*/ 	.short	0x010a
        /*099a*/ 	.byte	0xff
	.zero		1


	//   ....[137]....
        /*099c*/ 	.word	0x0000a300
        /*09a0*/ 	.word	0x0000006c
        /*09a4*/ 	.word	0x00000040
        /*09a8*/ 	.short	0x010a
        /*09aa*/ 	.byte	0xff
	.zero		1


	//----- nvinfo : EIATTR_NUM_MBARRIERS
	.align		4
.L_47:
        /*09ac*/ 	.byte	0x03, 0x38
        /*09ae*/ 	.short	0x0022


	//----- nvinfo : EIATTR_EXIT_INSTR_OFFSETS
	.align		4
        /*09b0*/ 	.byte	0x04, 0x1c
        /*09b2*/ 	.short	(.L_49 - .L_48)


	//   ....[0]....
.L_48:
        /*09b4*/ 	.word	0x00002b00


	//   ....[1]....
        /*09b8*/ 	.word	0x00003010


	//   ....[2]....
        /*09bc*/ 	.word	0x00003070


	//   ....[3]....
        /*09c0*/ 	.word	0x00003ff0


	//   ....[4]....
        /*09c4*/ 	.word	0x00005170


	//   ....[5]....
        /*09c8*/ 	.word	0x000051b0


	//   ....[6]....
        /*09cc*/ 	.word	0x00009660


	//   ....[7]....
        /*09d0*/ 	.word	0x000096e0


	//   ....[8]....
        /*09d4*/ 	.word	0x00009710


	//   ....[9]....
        /*09d8*/ 	.word	0x00009790


	//----- nvinfo : EIATTR_MAX_THREADS
	.align		4
.L_49:
        /*09dc*/ 	.byte	0x04, 0x05
        /*09de*/ 	.short	(.L_51 - .L_50)
.L_50:
        /*09e0*/ 	.word	0x00000100
        /*09e4*/ 	.word	0x00000001
        /*09e8*/ 	.word	0x00000001


	//----- nvinfo : EIATTR_CRS_STACK_SIZE
	.align		4
.L_51:
        /*09ec*/ 	.byte	0x04, 0x1e
        /*09ee*/ 	.short	(.L_53 - .L_52)
.L_52:
        /*09f0*/ 	.word	0x00000000


	//----- nvinfo : EIATTR_CBANK_PARAM_SIZE
	.align		4
.L_53:
        /*09f4*/ 	.byte	0x03, 0x19
        /*09f6*/ 	.short	0x0800


	//----- nvinfo : EIATTR_PARAM_CBANK
	.align		4
        /*09f8*/ 	.byte	0x04, 0x0a
        /*09fa*/ 	.short	(.L_55 - .L_54)
	.align		4
.L_54:
        /*09fc*/ 	.word	index@(.nv.constant0._ZN7cutlass13device_kernelINS_4gemm6kernel13GemmUniversalIN4cute5tupleIJiiiiEEENS1_10collective13CollectiveMmaINS1_35MainloopSm100TmaUmmaWarpSpecializedILi4ELi2ELi4ENS5_IJNS4_1CILi2EEESB_NSA_ILi1EEEEEEEENS5_IJNSA_ILi64EEENSA_ILi256EEESF_EEENS_10bfloat16_tENS5_IJlSC_lEEESI_SJ_NS4_8TiledMMAINS4_8MMA_AtomIJNS4_20SM100_MMA_F16BF16_SSISI_SI_fLi64ELi256ELNS4_4UMMA5MajorE0ELSO_0ELNSN_7ScaleInE0ELSP_0EEEEEENS4_6LayoutINS5_IJSC_SC_SC_EEENS5_IJNSA_ILi0EEESU_SU_EEEEENS5_IJNS4_10UnderscoreESX_SX_EEEEENS4_23SM90_TMA_LOAD_MULTICASTENS4_14ComposedLayoutINS4_7SwizzleILi3ELi4ELi3EEENS4_18smem_ptr_flag_bitsILi16EEENSS_INS5_IJNSA_ILi8EEESF_EEENS5_IJSF_SC_EEEEEEEvNS4_8identityES10_S1A_vS1B_EENS_8epilogue10collective18CollectiveEpilogueINS1D_23Sm100TmaWarpSpecializedILi4ELi2ELi32ELb1ELb0EEEJSH_NS5_IJNSS_ISF_SC_EES1I_EEESI_SJ_SI_SJ_NS1D_6fusion15FusionCallbacksIS1H_NS1K_17LinearCombinationISI_fSI_fLNS_15FloatRoundStyleE2EEESH_S1J_JEEENS4_5SM1004TMEM4LOAD26SM100_TMEM_LOAD_16dp256b8xENS4_13SM90_TMA_LOADES1A_NS4_17SM75_U32x4_LDSM_NENS4_14SM90_TMA_STOREES1A_NS4_17SM90_U32x4_STSM_NENS4_39AutoVectorizingCopyWithAssumedAlignmentILi128EEEEEEvvEEEEvNT_6ParamsE)
        /*0a00*/ 	.short	0x0380
        /*0a02*/ 	.short	0x0800


	//----- nvinfo : EIATTR_SW_WAR
	.align		4
.L_55:
        /*0a04*/ 	.byte	0x04, 0x36
        /*0a06*/ 	.short	(.L_57 - .L_56)
.L_56:
        /*0a08*/ 	.word	0x00000008
.L_57:


//--------------------- .nv.callgraph             --------------------------
	.section	.nv.callgraph,"",@"SHT_CUDA_CALLGRAPH"
	.align	4
	.sectionentsize	8
	.align		4
        /*0000*/ 	.word	0x00000000
	.align		4
        /*0004*/ 	.word	0xffffffff
	.align		4
        /*0008*/ 	.word	index@(_ZN7cutlass13device_kernelINS_4gemm6kernel13GemmUniversalIN4cute5tupleIJiiiiEEENS1_10collective13CollectiveMmaINS1_35MainloopSm100TmaUmmaWarpSpecializedILi4ELi2ELi4ENS5_IJNS4_1CILi2EEESB_NSA_ILi1EEEEEEEENS5_IJNSA_ILi64EEENSA_ILi256EEESF_EEENS_10bfloat16_tENS5_IJlSC_lEEESI_SJ_NS4_8TiledMMAINS4_8MMA_AtomIJNS4_20SM100_MMA_F16BF16_SSISI_SI_fLi64ELi256ELNS4_4UMMA5MajorE0ELSO_0ELNSN_7ScaleInE0ELSP_0EEEEEENS4_6LayoutINS5_IJSC_SC_SC_EEENS5_IJNSA_ILi0EEESU_SU_EEEEENS5_IJNS4_10UnderscoreESX_SX_EEEEENS4_23SM90_TMA_LOAD_MULTICASTENS4_14ComposedLayoutINS4_7SwizzleILi3ELi4ELi3EEENS4_18smem_ptr_flag_bitsILi16EEENSS_INS5_IJNSA_ILi8EEESF_EEENS5_IJSF_SC_EEEEEEEvNS4_8identityES10_S1A_vS1B_EENS_8epilogue10collective18CollectiveEpilogueINS1D_23Sm100TmaWarpSpecializedILi4ELi2ELi32ELb1ELb0EEEJSH_NS5_IJNSS_ISF_SC_EES1I_EEESI_SJ_SI_SJ_NS1D_6fusion15FusionCallbacksIS1H_NS1K_17LinearCombinationISI_fSI_fLNS_15FloatRoundStyleE2EEESH_S1J_JEEENS4_5SM1004TMEM4LOAD26SM100_TMEM_LOAD_16dp256b8xENS4_13SM90_TMA_LOADES1A_NS4_17SM75_U32x4_LDSM_NENS4_14SM90_TMA_STOREES1A_NS4_17SM90_U32x4_STSM_NENS4_39AutoVectorizingCopyWithAssumedAlignmentILi128EEEEEEvvEEEEvNT_6ParamsE)
	.align		4
        /*000c*/ 	.word	index@(__assertfail)
	.align		4
        /*0010*/ 	.word	0x00000000
	.align		4
        /*0014*/ 	.word	0xfffffffe
	.align		4
        /*0018*/ 	.word	0x00000000
	.align		4
        /*001c*/ 	.word	0xfffffffd
	.align		4
        /*0020*/ 	.word	0x00000000
	.align		4
        /*0024*/ 	.word	0xfffffffc


//--------------------- .nv.constant4             --------------------------
	.section	.nv.constant4,"a",@progbits
	.align	8
	.align		8
.nv.constant4:
        /*0000*/ 	.dword	__assertfail
	.align		8
        /*0008*/ 	.dword	__unnamed_1
	.align		8
        /*0010*/ 	.dword	__unnamed_2
	.align		8
        /*0018*/ 	.dword	_ZN39_INTERNAL_d9f555a2_4_k_cu_af51d616_87904cuda3std3__45__cpo5beginE
	.align		8
        /*0020*/ 	.dword	_ZN39_INTERNAL_d9f555a2_4_k_cu_af51d616_87904cuda3std3__45__cpo3endE
	.align		8
        /*0028*/ 	.dword	_ZN39_INTERNAL_d9f555a2_4_k_cu_af51d616_87904cuda3std3__45__cpo6cbeginE
	.align		8
        /*0030*/ 	.dword	_ZN39_INTERNAL_d9f555a2_4_k_cu_af51d616_87904cuda3std3__45__cpo4cendE
	.align		8
        /*0038*/ 	.dword	_ZN39_INTERNAL_d9f555a2_4_k_cu_af51d616_87904cuda3std3__441_GLOBAL__N__d9f555a2_4_k_cu_af51d616_87906ignoreE
	.align		8
        /*0040*/ 	.dword	_ZN39_INTERNAL_d9f555a2_4_k_cu_af51d616_87904cuda3std3__419piecewise_constructE
	.align		8
        /*0048*/ 	.dword	_ZN39_INTERNAL_d9f555a2_4_k_cu_af51d616_87904cuda3std3__48in_placeE
	.align		8
        /*0050*/ 	.dword	_ZN39_INTERNAL_d9f555a2_4_k_cu_af51d616_87904cuda3std6ranges3__45__cpo4swapE
	.align		8
        /*0058*/ 	.dword	_ZN39_INTERNAL_d9f555a2_4_k_cu_af51d616_87904cuda3std6ranges3__45__cpo9iter_moveE
	.align		8
        /*0060*/ 	.dword	_ZN39_INTERNAL_d9f555a2_4_k_cu_af51d616_87904cute7productE
	.align		8
        /*0068*/ 	.dword	_ZN39_INTERNAL_d9f555a2_4_k_cu_af51d616_87904cute1_E
	.align		8
        /*0070*/ 	.dword	$str$25
	.align		8
        /*0078*/ 	.dword	$str$26
	.align		8
        /*0080*/ 	.dword	$str$27
	.align		8
        /*0088*/ 	.dword	$str$28


//--------------------- .text._ZN7cutlass13device_kernelINS_4gemm6kernel13GemmUniversalIN4cute5tupleIJiiiiEEENS1_10collective13CollectiveMmaINS1_35MainloopSm100TmaUmmaWarpSpecializedILi4ELi2ELi4ENS5_IJNS4_1CILi2EEESB_NSA_ILi1EEEEEEEENS5_IJNSA_ILi64EEENSA_ILi256EEESF_EEENS_10bfloat16_tENS5_IJlSC_lEEESI_SJ_NS4_8TiledMMAINS4_8MMA_AtomIJNS4_20SM100_MMA_F16BF16_SSISI_SI_fLi64ELi256ELNS4_4UMMA5MajorE0ELSO_0ELNSN_7ScaleInE0ELSP_0EEEEEENS4_6LayoutINS5_IJSC_SC_SC_EEENS5_IJNSA_ILi0EEESU_SU_EEEEENS5_IJNS4_10UnderscoreESX_SX_EEEEENS4_23SM90_TMA_LOAD_MULTICASTENS4_14ComposedLayoutINS4_7SwizzleILi3ELi4ELi3EEENS4_18smem_ptr_flag_bitsILi16EEENSS_INS5_IJNSA_ILi8EEESF_EEENS5_IJSF_SC_EEEEEEEvNS4_8identityES10_S1A_vS1B_EENS_8epilogue10collective18CollectiveEpilogueINS1D_23Sm100TmaWarpSpecializedILi4ELi2ELi32ELb1ELb0EEEJSH_NS5_IJNSS_ISF_SC_EES1I_EEESI_SJ_SI_SJ_NS1D_6fusion15FusionCallbacksIS1H_NS1K_17LinearCombinationISI_fSI_fLNS_15FloatRoundStyleE2EEESH_S1J_JEEENS4_5SM1004TMEM4LOAD26SM100_TMEM_LOAD_16dp256b8xENS4_13SM90_TMA_LOADES1A_NS4_17SM75_U32x4_LDSM_NENS4_14SM90_TMA_STOREES1A_NS4_17SM90_U32x4_STSM_NENS4_39AutoVectorizingCopyWithAssumedAlignmentILi128EEEEEEvvEEEEvNT_6ParamsE --------------------------
	.section	.text._ZN7cutlass13device_kernelINS_4gemm6kernel13GemmUniversalIN4cute5tupleIJiiiiEEENS1_10collective13CollectiveMmaINS1_35MainloopSm100TmaUmmaWarpSpecializedILi4ELi2ELi4ENS5_IJNS4_1CILi2EEESB_NSA_ILi1EEEEEEEENS5_IJNSA_ILi64EEENSA_ILi256EEESF_EEENS_10bfloat16_tENS5_IJlSC_lEEESI_SJ_NS4_8TiledMMAINS4_8MMA_AtomIJNS4_20SM100_MMA_F16BF16_SSISI_SI_fLi64ELi256ELNS4_4UMMA5MajorE0ELSO_0ELNSN_7ScaleInE0ELSP_0EEEEEENS4_6LayoutINS5_IJSC_SC_SC_EEENS5_IJNSA_ILi0EEESU_SU_EEEEENS5_IJNS4_10UnderscoreESX_SX_EEEEENS4_23SM90_TMA_LOAD_MULTICASTENS4_14ComposedLayoutINS4_7SwizzleILi3ELi4ELi3EEENS4_18smem_ptr_flag_bitsILi16EEENSS_INS5_IJNSA_ILi8EEESF_EEENS5_IJSF_SC_EEEEEEEvNS4_8identityES10_S1A_vS1B_EENS_8epilogue10collective18CollectiveEpilogueINS1D_23Sm100TmaWarpSpecializedILi4ELi2ELi32ELb1ELb0EEEJSH_NS5_IJNSS_ISF_SC_EES1I_EEESI_SJ_SI_SJ_NS1D_6fusion15FusionCallbacksIS1H_NS1K_17LinearCombinationISI_fSI_fLNS_15FloatRoundStyleE2EEESH_S1J_JEEENS4_5SM1004TMEM4LOAD26SM100_TMEM_LOAD_16dp256b8xENS4_13SM90_TMA_LOADES1A_NS4_17SM75_U32x4_LDSM_NENS4_14SM90_TMA_STOREES1A_NS4_17SM90_U32x4_STSM_NENS4_39AutoVectorizingCopyWithAssumedAlignmentILi128EEEEEEvvEEEEvNT_6ParamsE,"ax",@progbits
	.align	128
.text._ZN7cutlass13device_kernelINS_4gemm6kernel13GemmUniversalIN4cute5tupleIJiiiiEEENS1_10collective13CollectiveMmaINS1_35MainloopSm100TmaUmmaWarpSpecializedILi4ELi2ELi4ENS5_IJNS4_1CILi2EEESB_NSA_ILi1EEEEEEEENS5_IJNSA_ILi64EEENSA_ILi256EEESF_EEENS_10bfloat16_tENS5_IJlSC_lEEESI_SJ_NS4_8TiledMMAINS4_8MMA_AtomIJNS4_20SM100_MMA_F16BF16_SSISI_SI_fLi64ELi256ELNS4_4UMMA5MajorE0ELSO_0ELNSN_7ScaleInE0ELSP_0EEEEEENS4_6LayoutINS5_IJSC_SC_SC_EEENS5_IJNSA_ILi0EEESU_SU_EEEEENS5_IJNS4_10UnderscoreESX_SX_EEEEENS4_23SM90_TMA_LOAD_MULTICASTENS4_14ComposedLayoutINS4_7SwizzleILi3ELi4ELi3EEENS4_18smem_ptr_flag_bitsILi16EEENSS_INS5_IJNSA_ILi8EEESF_EEENS5_IJSF_SC_EEEEEEEvNS4_8identityES10_S1A_vS1B_EENS_8epilogue10collective18CollectiveEpilogueINS1D_23Sm100TmaWarpSpecializedILi4ELi2ELi32ELb1ELb0EEEJSH_NS5_IJNSS_ISF_SC_EES1I_EEESI_SJ_SI_SJ_NS1D_6fusion15FusionCallbacksIS1H_NS1K_17LinearCombinationISI_fSI_fLNS_15FloatRoundStyleE2EEESH_S1J_JEEENS4_5SM1004TMEM4LOAD26SM100_TMEM_LOAD_16dp256b8xENS4_13SM90_TMA_LOADES1A_NS4_17SM75_U32x4_LDSM_NENS4_14SM90_TMA_STOREES1A_NS4_17SM90_U32x4_STSM_NENS4_39AutoVectorizingCopyWithAssumedAlignmentILi128EEEEEEvvEEEEvNT_6ParamsE:
        .type           _ZN7cutlass13device_kernelINS_4gemm6kernel13GemmUniversalIN4cute5tupleIJiiiiEEENS1_10collective13CollectiveMmaINS1_35MainloopSm100TmaUmmaWarpSpecializedILi4ELi2ELi4ENS5_IJNS4_1CILi2EEESB_NSA_ILi1EEEEEEEENS5_IJNSA_ILi64EEENSA_ILi256EEESF_EEENS_10bfloat16_tENS5_IJlSC_lEEESI_SJ_NS4_8TiledMMAINS4_8MMA_AtomIJNS4_20SM100_MMA_F16BF16_SSISI_SI_fLi64ELi256ELNS4_4UMMA5MajorE0ELSO_0ELNSN_7ScaleInE0ELSP_0EEEEEENS4_6LayoutINS5_IJSC_SC_SC_EEENS5_IJNSA_ILi0EEESU_SU_EEEEENS5_IJNS4_10UnderscoreESX_SX_EEEEENS4_23SM90_TMA_LOAD_MULTICASTENS4_14ComposedLayoutINS4_7SwizzleILi3ELi4ELi3EEENS4_18smem_ptr_flag_bitsILi16EEENSS_INS5_IJNSA_ILi8EEESF_EEENS5_IJSF_SC_EEEEEEEvNS4_8identityES10_S1A_vS1B_EENS_8epilogue10collective18CollectiveEpilogueINS1D_23Sm100TmaWarpSpecializedILi4ELi2ELi32ELb1ELb0EEEJSH_NS5_IJNSS_ISF_SC_EES1I_EEESI_SJ_SI_SJ_NS1D_6fusion15FusionCallbacksIS1H_NS1K_17LinearCombinationISI_fSI_fLNS_15FloatRoundStyleE2EEESH_S1J_JEEENS4_5SM1004TMEM4LOAD26SM100_TMEM_LOAD_16dp256b8xENS4_13SM90_TMA_LOADES1A_NS4_17SM75_U32x4_LDSM_NENS4_14SM90_TMA_STOREES1A_NS4_17SM90_U32x4_STSM_NENS4_39AutoVectorizingCopyWithAssumedAlignmentILi128EEEEEEvvEEEEvNT_6ParamsE,@function
        .size           _ZN7cutlass13device_kernelINS_4gemm6kernel13GemmUniversalIN4cute5tupleIJiiiiEEENS1_10collective13CollectiveMmaINS1_35MainloopSm100TmaUmmaWarpSpecializedILi4ELi2ELi4ENS5_IJNS4_1CILi2EEESB_NSA_ILi1EEEEEEEENS5_IJNSA_ILi64EEENSA_ILi256EEESF_EEENS_10bfloat16_tENS5_IJlSC_lEEESI_SJ_NS4_8TiledMMAINS4_8MMA_AtomIJNS4_20SM100_MMA_F16BF16_SSISI_SI_fLi64ELi256ELNS4_4UMMA5MajorE0ELSO_0ELNSN_7ScaleInE0ELSP_0EEEEEENS4_6LayoutINS5_IJSC_SC_SC_EEENS5_IJNSA_ILi0EEESU_SU_EEEEENS5_IJNS4_10UnderscoreESX_SX_EEEEENS4_23SM90_TMA_LOAD_MULTICASTENS4_14ComposedLayoutINS4_7SwizzleILi3ELi4ELi3EEENS4_18smem_ptr_flag_bitsILi16EEENSS_INS5_IJNSA_ILi8EEESF_EEENS5_IJSF_SC_EEEEEEEvNS4_8identityES10_S1A_vS1B_EENS_8epilogue10collective18CollectiveEpilogueINS1D_23Sm100TmaWarpSpecializedILi4ELi2ELi32ELb1ELb0EEEJSH_NS5_IJNSS_ISF_SC_EES1I_EEESI_SJ_SI_SJ_NS1D_6fusion15FusionCallbacksIS1H_NS1K_17LinearCombinationISI_fSI_fLNS_15FloatRoundStyleE2EEESH_S1J_JEEENS4_5SM1004TMEM4LOAD26SM100_TMEM_LOAD_16dp256b8xENS4_13SM90_TMA_LOADES1A_NS4_17SM75_U32x4_LDSM_NENS4_14SM90_TMA_STOREES1A_NS4_17SM90_U32x4_STSM_NENS4_39AutoVectorizingCopyWithAssumedAlignmentILi128EEEEEEvvEEEEvNT_6ParamsE,(.L_x_183 - _ZN7cutlass13device_kernelINS_4gemm6kernel13GemmUniversalIN4cute5tupleIJiiiiEEENS1_10collective13CollectiveMmaINS1_35MainloopSm100TmaUmmaWarpSpecializedILi4ELi2ELi4ENS5_IJNS4_1CILi2EEESB_NSA_ILi1EEEEEEEENS5_IJNSA_ILi64EEENSA_ILi256EEESF_EEENS_10bfloat16_tENS5_IJlSC_lEEESI_SJ_NS4_8TiledMMAINS4_8MMA_AtomIJNS4_20SM100_MMA_F16BF16_SSISI_SI_fLi64ELi256ELNS4_4UMMA5MajorE0ELSO_0ELNSN_7ScaleInE0ELSP_0EEEEEENS4_6LayoutINS5_IJSC_SC_SC_EEENS5_IJNSA_ILi0EEESU_SU_EEEEENS5_IJNS4_10UnderscoreESX_SX_EEEEENS4_23SM90_TMA_LOAD_MULTICASTENS4_14ComposedLayoutINS4_7SwizzleILi3ELi4ELi3EEENS4_18smem_ptr_flag_bitsILi16EEENSS_INS5_IJNSA_ILi8EEESF_EEENS5_IJSF_SC_EEEEEEEvNS4_8identityES10_S1A_vS1B_EENS_8epilogue10collective18CollectiveEpilogueINS1D_23Sm100TmaWarpSpecializedILi4ELi2ELi32ELb1ELb0EEEJSH_NS5_IJNSS_ISF_SC_EES1I_EEESI_SJ_SI_SJ_NS1D_6fusion15FusionCallbacksIS1H_NS1K_17LinearCombinationISI_fSI_fLNS_15FloatRoundStyleE2EEESH_S1J_JEEENS4_5SM1004TMEM4LOAD26SM100_TMEM_LOAD_16dp256b8xENS4_13SM90_TMA_LOADES1A_NS4_17SM75_U32x4_LDSM_NENS4_14SM90_TMA_STOREES1A_NS4_17SM90_U32x4_STSM_NENS4_39AutoVectorizingCopyWithAssumedAlignmentILi128EEEEEEvvEEEEvNT_6ParamsE)
        .other          _ZN7cutlass13device_kernelINS_4gemm6kernel13GemmUniversalIN4cute5tupleIJiiiiEEENS1_10collective13CollectiveMmaINS1_35MainloopSm100TmaUmmaWarpSpecializedILi4ELi2ELi4ENS5_IJNS4_1CILi2EEESB_NSA_ILi1EEEEEEEENS5_IJNSA_ILi64EEENSA_ILi256EEESF_EEENS_10bfloat16_tENS5_IJlSC_lEEESI_SJ_NS4_8TiledMMAINS4_8MMA_AtomIJNS4_20SM100_MMA_F16BF16_SSISI_SI_fLi64ELi256ELNS4_4UMMA5MajorE0ELSO_0ELNSN_7ScaleInE0ELSP_0EEEEEENS4_6LayoutINS5_IJSC_SC_SC_EEENS5_IJNSA_ILi0EEESU_SU_EEEEENS5_IJNS4_10UnderscoreESX_SX_EEEEENS4_23SM90_TMA_LOAD_MULTICASTENS4_14ComposedLayoutINS4_7SwizzleILi3ELi4ELi3EEENS4_18smem_ptr_flag_bitsILi16EEENSS_INS5_IJNSA_ILi8EEESF_EEENS5_IJSF_SC_EEEEEEEvNS4_8identityES10_S1A_vS1B_EENS_8epilogue10collective18CollectiveEpilogueINS1D_23Sm100TmaWarpSpecializedILi4ELi2ELi32ELb1ELb0EEEJSH_NS5_IJNSS_ISF_SC_EES1I_EEESI_SJ_SI_SJ_NS1D_6fusion15FusionCallbacksIS1H_NS1K_17LinearCombinationISI_fSI_fLNS_15FloatRoundStyleE2EEESH_S1J_JEEENS4_5SM1004TMEM4LOAD26SM100_TMEM_LOAD_16dp256b8xENS4_13SM90_TMA_LOADES1A_NS4_17SM75_U32x4_LDSM_NENS4_14SM90_TMA_STOREES1A_NS4_17SM90_U32x4_STSM_NENS4_39AutoVectorizingCopyWithAssumedAlignmentILi128EEEEEEvvEEEEvNT_6ParamsE,@"STO_CUDA_ENTRY STV_DEFAULT"
_ZN7cutlass13device_kernelINS_4gemm6kernel13GemmUniversalIN4cute5tupleIJiiiiEEENS1_10collective13CollectiveMmaINS1_35MainloopSm100TmaUmmaWarpSpecializedILi4ELi2ELi4ENS5_IJNS4_1CILi2EEESB_NSA_ILi1EEEEEEEENS5_IJNSA_ILi64EEENSA_ILi256EEESF_EEENS_10bfloat16_tENS5_IJlSC_lEEESI_SJ_NS4_8TiledMMAINS4_8MMA_AtomIJNS4_20SM100_MMA_F16BF16_SSISI_SI_fLi64ELi256ELNS4_4UMMA5MajorE0ELSO_0ELNSN_7ScaleInE0ELSP_0EEEEEENS4_6LayoutINS5_IJSC_SC_SC_EEENS5_IJNSA_ILi0EEESU_SU_EEEEENS5_IJNS4_10UnderscoreESX_SX_EEEEENS4_23SM90_TMA_LOAD_MULTICASTENS4_14ComposedLayoutINS4_7SwizzleILi3ELi4ELi3EEENS4_18smem_ptr_flag_bitsILi16EEENSS_INS5_IJNSA_ILi8EEESF_EEENS5_IJSF_SC_EEEEEEEvNS4_8identityES10_S1A_vS1B_EENS_8epilogue10collective18CollectiveEpilogueINS1D_23Sm100TmaWarpSpecializedILi4ELi2ELi32ELb1ELb0EEEJSH_NS5_IJNSS_ISF_SC_EES1I_EEESI_SJ_SI_SJ_NS1D_6fusion15FusionCallbacksIS1H_NS1K_17LinearCombinationISI_fSI_fLNS_15FloatRoundStyleE2EEESH_S1J_JEEENS4_5SM1004TMEM4LOAD26SM100_TMEM_LOAD_16dp256b8xENS4_13SM90_TMA_LOADES1A_NS4_17SM75_U32x4_LDSM_NENS4_14SM90_TMA_STOREES1A_NS4_17SM90_U32x4_STSM_NENS4_39AutoVectorizingCopyWithAssumedAlignmentILi128EEEEEEvvEEEEvNT_6ParamsE:
[----:B------:R-:W1:Y:S01]  /*0000*/  LDC R1, c[0x0][0x37c] ;  /* 0x0000df00ff017b82 */ /* 0x000e620000000800 */
[----:B------:R-:W2:Y:S01]  /*0010*/  S2R R94, SR_TID.X ;  /* 0x00000000005e7919 */ /* 0x000ea20000002100 */
[----:B------:R-:W3:Y:S01]  /*0020*/  LDCU.64 UR8, c[0x0][0x890] ;  /* 0x00011200ff0877ac */ /* 0x000ee20008000a00 */
[----:B------:R-:W-:Y:S02]  /*0030*/  PRMT R81, RZ, 0x7610, R81 ;  /* 0x00007610ff517816 */ /* 0x000fe40000000051 */
[----:B------:R-:W-:Y:S01]  /*0040*/  ELECT P3, URZ, PT ;  /* 0x0000000000ff782f */ /* 0x000fe20003860000 */
[----:B---3--:R-:W-:-:S04]  /*0050*/  UISETP.NE.U32.AND UP0, UPT, UR8, URZ, UPT ;  /* 0x000000ff0800728c */ /* 0x008fc8000bf05070 */
[----:B------:R-:W-:Y:S01]  /*0060*/  UISETP.NE.AND.EX UP0, UPT, UR9, URZ, UPT, UP0 ;  /* 0x000000ff0900728c */ /* 0x000fe2000bf05300 */
[----:B--2---:R-:W-:-:S05]  /*0070*/  SHF.R.U32.HI R82, RZ, 0x5, R94 ;  /* 0x00000005ff527819 */ /* 0x004fca000001165e */
[----:B------:R-:W2:Y:S02]  /*0080*/  SHFL.IDX PT, R0, R82, RZ, 0x1f ;  /* 0x00001fff52007589 */ /* 0x000ea400000e0000 */
[----:B--2---:R-:W-:Y:S01]  /*0090*/  R2UR UR17, R0 ;  /* 0x00000000001172ca */ /* 0x004fe200000e0000 */
[----:B-1----:R-:W-:-:S14]  /*00a0*/  BRA.U UP0, `(.L_x_0) ;  /* 0x0000000100307547 */ /* 0x002fdc000b800000 */
[----:B------:R-:W1:Y:S02]  /*00b0*/  LDCU.64 UR4, c[0x0][0x888] ;  /* 0x00011100ff0477ac */ /* 0x000e640008000a00 */
[----:B-1----:R-:W-:-:S04]  /*00c0*/  UISETP.NE.U32.AND UP0, UPT, UR4, URZ, UPT ;  /* 0x000000ff0400728c */ /* 0x002fc8000bf05070 */
[----:B------:R-:W-:-:S09]  /*00d0*/  UISETP.NE.AND.EX UP0, UPT, UR5, URZ, UPT, UP0 ;  /* 0x000000ff0500728c */ /* 0x000fd2000bf05300 */
[----:B------:R-:W-:Y:S05]  /*00e0*/  BRA.U !UP0, `(.L_x_1) ;  /* 0x0000000108147547 */ /* 0x000fea000b800000 */
[----:B------:R-:W1:Y:S01]  /*00f0*/  LDC.64 R2, c[0x0][0x888] ;  /* 0x00022200ff027b82 */ /* 0x000e620000000a00 */
[----:B------:R-:W1:Y:S02]  /*0100*/  LDCU.64 UR4, c[0x0][0x358] ;  /* 0x00006b00ff0477ac */ /* 0x000e640008000a00 */
[----:B-1----:R1:W5:Y:S01]  /*0110*/  LDG.E R41, desc[UR4][R2.64] ;  /* 0x0000000402297981 */ /* 0x002362000c1e1900 */
[----:B------:R-:W-:Y:S01]  /*0120*/  HFMA2 R81, -RZ, RZ, 0, 5.9604644775390625e-08 ;  /* 0x00000001ff517431 */ /* 0x000fe200000001ff */
[----:B------:R-:W-:Y:S05]  /*0130*/  BRA `(.L_x_0) ;  /* 0x00000000000c7947 */ /* 0x000fea0003800000 */
.L_x_1:
[----:B------:R-:W1:Y:S01]  /*0140*/  LDCU UR4, c[0x0][0x880] ;  /* 0x00011000ff0477ac */ /* 0x000e620008000800 */
[----:B------:R-:W-:Y:S01]  /*0150*/  HFMA2 R81, -RZ, RZ, 0, 5.9604644775390625e-08 ;  /* 0x00000001ff517431 */ /* 0x000fe200000001ff */
[----:B-1----:R-:W-:-:S07]  /*0160*/  MOV R41, UR4 ;  /* 0x0000000400297c02 */ /* 0x002fce0008000f00 */
.L_x_0:
[----:B------:R-:W2:Y:S02]  /*0170*/  LDCU.64 UR4, c[0x0][0x8b0] ;  /* 0x00011600ff0477ac */ /* 0x000ea40008000a00 */
[----:B--2---:R-:W-:-:S04]  /*0180*/  UISETP.NE.U32.AND UP0, UPT, UR4, URZ, UPT ;  /* 0x000000ff0400728c */ /* 0x004fc8000bf05070 */
[----:B------:R-:W-:-:S09]  /*0190*/  UISETP.NE.AND.EX UP0, UPT, UR5, URZ, UPT, UP0 ;  /* 0x000000ff0500728c */ /* 0x000fd2000bf05300 */
[----:B------:R-:W-:Y:S05]  /*01a0*/  BRA.U UP0, `(.L_x_2) ;  /* 0x0000000100287547 */ /* 0x000fea000b800000 */
[----:B------:R-:W2:Y:S02]  /*01b0*/  LDCU.64 UR4, c[0x0][0x8a8] ;  /* 0x00011500ff0477ac */ /* 0x000ea40008000a00 */
[----:B--2---:R-:W-:-:S04]  /*01c0*/  UISETP.NE.U32.AND UP0, UPT, UR4, URZ, UPT ;  /* 0x000000ff0400728c */ /* 0x004fc8000bf05070 */
[----:B------:R-:W-:-:S09]  /*01d0*/  UISETP.NE.AND.EX UP0, UPT, UR5, URZ, UPT, UP0 ;  /* 0x000000ff0500728c */ /* 0x000fd2000bf05300 */
[----:B------:R-:W-:Y:S05]  /*01e0*/  BRA.U !UP0, `(.L_x_3) ;  /* 0x0000000108107547 */ /* 0x000fea000b800000 */
[----:B------:R-:W2:Y:S01]  /*01f0*/  LDC.64 R38, c[0x0][0x8a8] ;  /* 0x00022a00ff267b82 */ /* 0x000ea20000000a00 */
[----:B------:R-:W2:Y:S02]  /*0200*/  LDCU.64 UR4, c[0x0][0x358] ;  /* 0x00006b00ff0477ac */ /* 0x000ea40008000a00 */
[----:B--2---:R2:W5:Y:S01]  /*0210*/  LDG.E R38, desc[UR4][R38.64] ;  /* 0x0000000426267981 */ /* 0x004562000c1e1900 */
[----:B------:R-:W-:Y:S05]  /*0220*/  BRA `(.L_x_2) ;  /* 0x0000000000087947 */ /* 0x000fea0003800000 */
.L_x_3:
[----:B------:R-:W2:Y:S02]  /*0230*/  LDCU UR4, c[0x0][0x8a0] ;  /* 0x00011400ff0477ac */ /* 0x000ea40008000800 */
[----:B--2---:R-:W-:Y:S02]  /*0240*/  MOV R38, UR4 ;  /* 0x0000000400267c02 */ /* 0x004fe40008000f00 */
.L_x_2:
[----:B------:R-:W-:Y:S01]  /*0250*/  IMAD.U32 R0, RZ, RZ, UR17 ;  /* 0x00000011ff007e24 */ /* 0x000fe2000f8e00ff */
[----:B------:R-:W-:Y:S04]  /*0260*/  BSSY.RECONVERGENT B0, `(.L_x_4) ;  /* 0x000000c000007945 */ /* 0x000fe80003800200 */
[C---:B------:R-:W-:Y:S02]  /*0270*/  ISETP.NE.OR P1, PT, R0.reuse, 0x1, !P3 ;  /* 0x000000010000780c */ /* 0x040fe40005f25670 */
[----:B------:R-:W-:-:S11]  /*0280*/  ISETP.NE.OR P0, PT, R0, 0x3, !P3 ;  /* 0x000000030000780c */ /* 0x000fd60005f05670 */
[----:B------:R-:W-:Y:S05]  /*0290*/  @P1 BRA `(.L_x_5) ;  /* 0x0000000000201947 */ /* 0x000fea0003800000 */
[----:B------:R-:W3:Y:S02]  /*02a0*/  LDCU.64 UR4, c[0x0][0x348] ;  /* 0x00006900ff0477ac */ /* 0x000ee40008000a00 */
[----:B---3--:R-:W-:Y:S02]  /*02b0*/  UIADD3 UR6, UP1, UPT, UR4, 0x80, URZ ;  /* 0x0000008004067890 */ /* 0x008fe4000ff3e0ff */
[----:B------:R-:W-:Y:S02]  /*02c0*/  UIADD3 UR4, UP0, UPT, UR4, 0x180, URZ ;  /* 0x0000018004047890 */ /* 0x000fe4000ff1e0ff */
[----:B------:R-:W-:Y:S02]  /*02d0*/  UIADD3.X UR7, UPT, UPT, URZ, UR5, URZ, UP1, !UPT ;  /* 0x00000005ff077290 */ /* 0x000fe40008ffe4ff */
[----:B------:R-:W-:-:S07]  /*02e0*/  UIADD3.X UR5, UPT, UPT, URZ, UR5, URZ, UP0, !UPT ;  /* 0x00000005ff057290 */ /* 0x000fce00087fe4ff */
[----:B------:R3:W-:Y:S02]  /*02f0*/  UTMACCTL.PF [UR6] ;  /* 0x00000000060079b9 */ /* 0x0007e40008040000 */
[----:B------:R3:W-:Y:S02]  /*0300*/  UTMACCTL.PF [UR4] ;  /* 0x00000000040079b9 */ /* 0x0007e40008040000 */
[----:B---3--:R-:W-:Y:S01]  /*0310*/  NOP ;  /* 0x0000000000007918 */ /* 0x008fe20000000000 */
.L_x_5:
[----:B------:R-:W-:Y:S05]  /*0320*/  BSYNC.RECONVERGENT B0 ;  /* 0x0000000000007941 */ /* 0x000fea0003800200 */
.L_x_4:
[----:B------:R-:W-:Y:S04]  /*0330*/  BSSY.RECONVERGENT B0, `(.L_x_6) ;  /* 0x000000a000007945 */ /* 0x000fe80003800200 */
        /* <DEDUP_REMOVED lines=9> */
.L_x_7:
[----:B------:R-:W-:Y:S05]  /*03d0*/  BSYNC.RECONVERGENT B0 ;  /* 0x0000000000007941 */ /* 0x000fea0003800200 */
.L_x_6:
[----:B------:R-:W3:Y:S01]  /*03e0*/  LDCU.64 UR4, c[0x0][0x888] ;  /* 0x00011100ff0477ac */ /* 0x000ee20008000a00 */
[----:B------:R-:W-:Y:S02]  /*03f0*/  UISETP.EQ.U32.AND UP1, UPT, UR8, URZ, UPT ;  /* 0x000000ff0800728c */ /* 0x000fe4000bf22070 */
[----:B------:R-:W-:Y:S02]  /*0400*/  UPLOP3.LUT UP3, UPT, UPT, UPT, UPT, 0x80, 0x8 ;  /* 0x000000000008789c */ /* 0x000fe40003f6f070 */
[----:B---3--:R-:W-:-:S04]  /*0410*/  UISETP.NE.U32.AND UP0, UPT, UR4, URZ, UPT ;  /* 0x000000ff0400728c */ /* 0x008fc8000bf05070 */
[----:B------:R-:W-:-:S04]  /*0420*/  UISETP.NE.AND.EX UP0, UPT, UR5, URZ, UPT, UP0 ;  /* 0x000000ff0500728c */ /* 0x000fc8000bf05300 */
[----:B------:R-:W-:-:S04]  /*0430*/  UISETP.EQ.OR.EX UP2, UPT, UR9, URZ, !UP0, UP1 ;  /* 0x000000ff0900728c */ /* 0x000fc8000c742710 */
[----:B------:R-:W-:-:S06]  /*0440*/  UP2UR UR4, UPR, URZ, 0x4 ;  /* 0x00000004ff047883 */ /* 0x000fcc0008000000 */
[----:B------:R-:W-:Y:S01]  /*0450*/  MOV R85, UR4 ;  /* 0x0000000400557c02 */ /* 0x000fe20008000f00 */
[----:B------:R-:W-:Y:S06]  /*0460*/  BRA.U !UP2, `(.L_x_8) ;  /* 0x000000010a207547 */ /* 0x000fec000b800000 */
[----:B------:R-:W-:Y:S01]  /*0470*/  UISETP.NE.U32.AND UP1, UPT, UR8, URZ, UPT ;  /* 0x000000ff0800728c */ /* 0x000fe2000bf25070 */
[----:B-----5:R-:W-:Y:S01]  /*0480*/  FSETP.NEU.AND P0, PT, R41, RZ, PT ;  /* 0x000000ff2900720b */ /* 0x020fe20003f0d000 */
[----:B------:R-:W-:Y:S02]  /*0490*/  USEL UR4, URZ, 0xffffffff, UP0 ;  /* 0xffffffffff047887 */ /* 0x000fe40008000000 */
[----:B------:R-:W-:-:S10]  /*04a0*/  UISETP.NE.AND.EX UP1, UPT, UR9, URZ, UPT, UP1 ;  /* 0x000000ff0900728c */ /* 0x000fd4000bf25310 */
[----:B------:R-:W-:Y:S01]  /*04b0*/  VOTEU.ANY UP0, P0 ;  /* 0x0000000000ff7886 */ /* 0x000fe20000000100 */
[----:B------:R-:W-:-:S04]  /*04c0*/  @!UP1 USEL UR4, URZ, 0xffffffff, UP0 ;  /* 0xffffffffff049887 */ /* 0x000fc80008000000 */
[----:B------:R-:W-:-:S04]  /*04d0*/  ULOP3.LUT UR4, UR4, 0x1, URZ, 0xc0, !UPT ;  /* 0x0000000104047892 */ /* 0x000fc8000f8ec0ff */
[----:B------:R-:W-:-:S11]  /*04e0*/  UISETP.NE.U32.AND UP3, UPT, UR4, 0x1, UPT ;  /* 0x000000010400788c */ /* 0x000fd6000bf65070 */
.L_x_8:
[----:B-1----:R-:W1:Y:S01]  /*04f0*/  SHFL.IDX PT, R2, R82, RZ, 0x1f ;  /* 0x00001fff52027589 */ /* 0x002e6200000e0000 */
[----:B------:R-:W-:-:S04]  /*0500*/  UISETP.NE.AND UP0, UPT, UR17, 0x2, UPT ;  /* 0x000000021100788c */ /* 0x000fc8000bf05270 */
[----:B------:R-:W-:Y:S01]  /*0510*/  USEL UR48, URZ, 0x1, UP0 ;  /* 0x00000001ff307887 */ /* 0x000fe20008000000 */
[----:B-1----:R-:W-:-:S13]  /*0520*/  ISETP.NE.AND P0, PT, R2, RZ, PT ;  /* 0x000000ff0200720c */ /* 0x002fda0003f05270 */
[----:B------:R-:W-:Y:S05]  /*0530*/  @P0 BRA `(.L_x_9) ;  /* 0x0000000000580947 */ /* 0x000fea0003800000 */
[----:B------:R-:W1:Y:S01]  /*0540*/  S2UR UR4, SR_CgaCtaId ;  /* 0x00000000000479c3 */ /* 0x000e620000008800 */
[----:B------:R-:W-:Y:S01]  /*0550*/  UMOV UR5, 0x400 ;  /* 0x0000040000057882 */ /* 0x000fe20000000000 */
[----:B------:R-:W-:Y:S01]  /*0560*/  UMOV UR8, 0x1 ;  /* 0x0000000100087882 */ /* 0x000fe20000000000 */
[----:B------:R-:W-:Y:S01]  /*0570*/  UMOV UR6, 0x3 ;  /* 0x0000000300067882 */ /* 0x000fe20000000000 */
[----:B------:R-:W-:-:S04]  /*0580*/  UIADD3 UR8, UPT, UPT, -UR8, 0x100000, URZ ;  /* 0x0010000008087890 */ /* 0x000fc8000fffe1ff */
[----:B------:R-:W-:Y:S02]  /*0590*/  USHF.L.U32 UR9, UR8, 0xb, URZ ;  /* 0x0000000b08097899 */ /* 0x000fe400080006ff */
[----:B------:R-:W-:Y:S02]  /*05a0*/  USHF.L.U32 UR8, UR8, 0x1, URZ ;  /* 0x0000000108087899 */ /* 0x000fe400080006ff */
[----:B------:R-:W-:-:S04]  /*05b0*/  UIADD3 UR6, UPT, UPT, -UR6, 0x100000, URZ ;  /* 0x0010000006067890 */ /* 0x000fc8000fffe1ff */
[----:B------:R-:W-:Y:S02]  /*05c0*/  USHF.L.U32 UR7, UR6, 0xb, URZ ;  /* 0x0000000b06077899 */ /* 0x000fe400080006ff */
[----:B------:R-:W-:Y:S01]  /*05d0*/  USHF.L.U32 UR6, UR6, 0x1, URZ ;  /* 0x0000000106067899 */ /* 0x000fe200080006ff */
[----:B------:R-:W-:Y:S01]  /*05e0*/  ELECT P0, URZ, PT ;  /* 0x0000000000ff782f */ /* 0x000fe20003800000 */
[----:B-1----:R-:W-:Y:S01]  /*05f0*/  ULEA UR4, UR4, UR5, 0x18 ;  /* 0x0000000504047291 */ /* 0x002fe2000f8ec0ff */
[----:B------:R-:W1:Y:S11]  /*0600*/  FENCE.VIEW.ASYNC.S ;  /* 0x00000000000073c6 */ /* 0x000e760000000000 */
[----:B-1----:R1:W3:Y:S01]  /*0610*/  SYNCS.EXCH.64 URZ, [UR4], UR8 ;  /* 0x0000000804ff75b2 */ /* 0x0022e20008000100 */
[----:B------:R1:W4:Y:S01]  /*0620*/  SYNCS.EXCH.64 URZ, [UR4+0x20], UR6 ;  /* 0x0000200604ff75b2 */ /* 0x0003220008000100 */
[----:B------:R1:W1:Y:S01]  /*0630*/  SYNCS.EXCH.64 URZ, [UR4+0x8], UR8 ;  /* 0x0000080804ff75b2 */ /* 0x0002620008000100 */
[----:B------:R1:W1:Y:S01]  /*0640*/  SYNCS.EXCH.64 URZ, [UR4+0x28], UR6 ;  /* 0x0000280604ff75b2 */ /* 0x0002620008000100 */
[----:B------:R1:W1:Y:S01]  /*0650*/  SYNCS.EXCH.64 URZ, [UR4+0x10], UR8 ;  /* 0x0000100804ff75b2 */ /* 0x0002620008000100 */
[----:B------:R1:W1:Y:S01]  /*0660*/  SYNCS.EXCH.64 URZ, [UR4+0x30], UR6 ;  /* 0x0000300604ff75b2 */ /* 0x0002620008000100 */
[----:B------:R1:W1:Y:S01]  /*0670*/  SYNCS.EXCH.64 URZ, [UR4+0x18], UR8 ;  /* 0x0000180804ff75b2 */ /* 0x0002620008000100 */
[----:B------:R1:W1:Y:S01]  /*0680*/  SYNCS.EXCH.64 URZ, [UR4+0x38], UR6 ;  /* 0x0000380604ff75b2 */ /* 0x0002620008000100 */
[----:B------:R-:W-:Y:S01]  /*0690*/  NOP ;  /* 0x0000000000007918 */ /* 0x000fe20000000000 */
.L_x_9:
[----:B------:R-:W2:Y:S01]  /*06a0*/  SHFL.IDX PT, R2, R82, RZ, 0x1f ;  /* 0x00001fff52027589 */ /* 0x000ea200000e0000 */
[----:B------:R-:W-:Y:S01]  /*06b0*/  NOP ;  /* 0x0000000000007918 */ /* 0x000fe20000000000 */
[----:B--2---:R-:W-:-:S13]  /*06c0*/  ISETP.NE.AND P0, PT, R2, 0x1, PT ;  /* 0x000000010200780c */ /* 0x004fda0003f05270 */
[----:B------:R-:W-:Y:S05]  /*06d0*/  @P0 BRA `(.L_x_10) ;  /* 0x0000000000580947 */ /* 0x000fea0003800000 */
[----:B-1----:R-:W1:Y:S01]  /*06e0*/  S2UR UR4, SR_CgaCtaId ;  /* 0x00000000000479c3 */ /* 0x002e620000008800 */
        /* <DEDUP_REMOVED lines=12> */
[----:B-1----:R2:W1:Y:S01]  /*07b0*/  SYNCS.EXCH.64 URZ, [UR4+0x40], UR8 ;  /* 0x0000400804ff75b2 */ /* 0x0024620008000100 */
[----:B------:R2:W1:Y:S01]  /*07c0*/  SYNCS.EXCH.64 URZ, [UR4+0x60], UR6 ;  /* 0x0000600604ff75b2 */ /* 0x0004620008000100 */
[----:B------:R2:W1:Y:S01]  /*07d0*/  SYNCS.EXCH.64 URZ, [UR4+0x48], UR8 ;  /* 0x0000480804ff75b2 */ /* 0x0004620008000100 */
[----:B------:R2:W1:Y:S01]  /*07e0*/  SYNCS.EXCH.64 URZ, [UR4+0x68], UR6 ;  /* 0x0000680604ff75b2 */ /* 0x0004620008000100 */
[----:B------:R2:W1:Y:S01]  /*07f0*/  SYNCS.EXCH.64 URZ, [UR4+0x50], UR8 ;  /* 0x0000500804ff75b2 */ /* 0x0004620008000100 */
[----:B------:R2:W1:Y:S01]  /*0800*/  SYNCS.EXCH.64 URZ, [UR4+0x70], UR6 ;  /* 0x0000700604ff75b2 */ /* 0x0004620008000100 */
[----:B------:R2:W1:Y:S01]  /*0810*/  SYNCS.EXCH.64 URZ, [UR4+0x58], UR8 ;  /* 0x0000580804ff75b2 */ /* 0x0004620008000100 */
[----:B------:R2:W1:Y:S02]  /*0820*/  SYNCS.EXCH.64 URZ, [UR4+0x78], UR6 ;  /* 0x0000780604ff75b2 */ /* 0x0004640008000100 */
[----:B--2---:R-:W-:Y:S01]  /*0830*/  NOP ;  /* 0x0000000000007918 */ /* 0x004fe20000000000 */
.L_x_10:
[----:B------:R-:W2:Y:S01]  /*0840*/  SHFL.IDX PT, R2, R82, RZ, 0x1f ;  /* 0x00001fff52027589 */ /* 0x000ea200000e0000 */
[----:B------:R-:W-:Y:S01]  /*0850*/  NOP ;  /* 0x0000000000007918 */ /* 0x000fe20000000000 */
[----:B--2---:R-:W-:-:S13]  /*0860*/  ISETP.NE.AND P0, PT, R2, 0x3, PT ;  /* 0x000000030200780c */ /* 0x004fda0003f05270 */
[----:B------:R-:W-:Y:S05]  /*0870*/  @P0 BRA `(.L_x_11) ;  /* 0x0000000000300947 */ /* 0x000fea0003800000 */
[----:B-1----:R-:W1:Y:S01]  /*0880*/  S2UR UR4, SR_CgaCtaId ;  /* 0x00000000000479c3 */ /* 0x002e620000008800 */
[----:B------:R-:W-:Y:S01]  /*0890*/  UMOV UR6, 0x400 ;  /* 0x0000040000067882 */ /* 0x000fe20000000000 */
[----:B------:R-:W-:Y:S01]  /*08a0*/  UMOV UR5, 0x20 ;  /* 0x0000002000057882 */ /* 0x000fe20000000000 */
[----:B------:R-:W-:Y:S01]  /*08b0*/  ELECT P0, URZ, PT ;  /* 0x0000000000ff782f */ /* 0x000fe20003800000 */
[----:B-1----:R-:W-:Y:S02]  /*08c0*/  ULEA UR6, UR4, UR6, 0x18 ;  /* 0x0000000604067291 */ /* 0x002fe4000f8ec0ff */
[----:B------:R-:W-:-:S04]  /*08d0*/  UIADD3 UR4, UPT, UPT, -UR5, 0x100000, URZ ;  /* 0x0010000005047890 */ /* 0x000fc8000fffe1ff */
[----:B------:R-:W-:Y:S02]  /*08e0*/  USHF.L.U32 UR5, UR4, 0xb, URZ ;  /* 0x0000000b04057899 */ /* 0x000fe400080006ff */
[----:B------:R-:W-:Y:S01]  /*08f0*/  USHF.L.U32 UR4, UR4, 0x1, URZ ;  /* 0x0000000104047899 */ /* 0x000fe200080006ff */
[----:B------:R-:W1:Y:S11]  /*0900*/  FENCE.VIEW.ASYNC.S ;  /* 0x00000000000073c6 */ /* 0x000e760000000000 */
[----:B-1----:R2:W1:Y:S01]  /*0910*/  SYNCS.EXCH.64 URZ, [UR6+0x80], UR4 ;  /* 0x0000800406ff75b2 */ /* 0x0024620008000100 */
[----:B------:R2:W1:Y:S02]  /*0920*/  SYNCS.EXCH.64 URZ, [UR6+0x88], UR4 ;  /* 0x0000880406ff75b2 */ /* 0x0004640008000100 */
[----:B--2---:R-:W-:Y:S01]  /*0930*/  NOP ;  /* 0x0000000000007918 */ /* 0x004fe20000000000 */
.L_x_11:
[----:B------:R-:W2:Y:S01]  /*0940*/  SHFL.IDX PT, R2, R82, RZ, 0x1f ;  /* 0x00001fff52027589 */ /* 0x000ea200000e0000 */
[----:B------:R-:W-:Y:S01]  /*0950*/  NOP ;  /* 0x0000000000007918 */ /* 0x000fe20000000000 */
[----:B--2---:R-:W-:-:S13]  /*0960*/  ISETP.NE.AND P0, PT, R2, 0x4, PT ;  /* 0x000000040200780c */ /* 0x004fda0003f05270 */
[----:B------:R-:W-:Y:S05]  /*0970*/  @P0 BRA `(.L_x_12) ;  /* 0x00000000004c0947 */ /* 0x000fea0003800000 */
[----:B-1----:R-:W1:Y:S01]  /*0980*/  S2UR UR6, SR_CgaCtaId ;  /* 0x00000000000679c3 */ /* 0x002e620000008800 */
[----:B------:R-:W-:Y:S01]  /*0990*/  UMOV UR4, 0x3a0 ;  /* 0x000003a000047882 */ /* 0x000fe20000000000 */
[----:B------:R-:W-:Y:S01]  /*09a0*/  UMOV UR5, 0x400 ;  /* 0x0000040000057882 */ /* 0x000fe20000000000 */
[----:B------:R-:W-:Y:S01]  /*09b0*/  USEL UR4, UR4, 0x320, UP3 ;  /* 0x0000032004047887 */ /* 0x000fe20009800000 */
[----:B------:R-:W-:Y:S01]  /*09c0*/  UMOV UR8, 0x1 ;  /* 0x0000000100087882 */ /* 0x000fe20000000000 */
[----:B------:R-:W-:Y:S01]  /*09d0*/  ELECT P0, URZ, PT ;  /* 0x0000000000ff782f */ /* 0x000fe20003800000 */
[----:B------:R-:W-:-:S04]  /*09e0*/  UIADD3 UR8, UPT, UPT, -UR8, 0x100000, URZ ;  /* 0x0010000008087890 */ /* 0x000fc8000fffe1ff */
[----:B------:R-:W-:Y:S02]  /*09f0*/  USHF.L.U32 UR9, UR8, 0xb, URZ ;  /* 0x0000000b08097899 */ /* 0x000fe400080006ff */
[----:B------:R-:W-:Y:S02]  /*0a00*/  USHF.L.U32 UR8, UR8, 0x1, URZ ;  /* 0x0000000108087899 */ /* 0x000fe400080006ff */
[----:B-1----:R-:W-:Y:S02]  /*0a10*/  ULEA UR6, UR6, UR5, 0x18 ;  /* 0x0000000506067291 */ /* 0x002fe4000f8ec0ff */
[----:B------:R-:W-:-:S04]  /*0a20*/  UIADD3 UR4, UPT, UPT, -UR4, 0x100000, URZ ;  /* 0x0010000004047890 */ /* 0x000fc8000fffe1ff */
[----:B------:R-:W-:Y:S02]  /*0a30*/  USHF.L.U32 UR5, UR4, 0xb, URZ ;  /* 0x0000000b04057899 */ /* 0x000fe400080006ff */
[----:B------:R-:W-:Y:S01]  /*0a40*/  USHF.L.U32 UR4, UR4, 0x1, URZ ;  /* 0x0000000104047899 */ /* 0x000fe200080006ff */
[----:B------:R-:W1:Y:S03]  /*0a50*/  FENCE.VIEW.ASYNC.S ;  /* 0x00000000000073c6 */ /* 0x000e660000000000 */
[----:B-1----:R2:W1:Y:S08]  /*0a60*/  SYNCS.EXCH.64 URZ, [UR6+0x90], UR8 ;  /* 0x0000900806ff75b2 */ /* 0x0024700008000100 */
[----:B------:R2:W1:Y:S01]  /*0a70*/  SYNCS.EXCH.64 URZ, [UR6+0xa0], UR4 ;  /* 0x0000a00406ff75b2 */ /* 0x0004620008000100 */
[----:B------:R2:W1:Y:S01]  /*0a80*/  SYNCS.EXCH.64 URZ, [UR6+0x98], UR8 ;  /* 0x0000980806ff75b2 */ /* 0x0004620008000100 */
[----:B------:R2:W1:Y:S02]  /*0a90*/  SYNCS.EXCH.64 URZ, [UR6+0xa8], UR4 ;  /* 0x0000a80406ff75b2 */ /* 0x0004640008000100 */
[----:B--2---:R-:W-:Y:S01]  /*0aa0*/  NOP ;  /* 0x0000000000007918 */ /* 0x004fe20000000000 */
.L_x_12:
        /* <DEDUP_REMOVED lines=26> */
.L_x_13:
[----:B------:R-:W2:Y:S01]  /*0c50*/  SHFL.IDX PT, R2, R82, RZ, 0x1f ;  /* 0x00001fff52027589 */ /* 0x000ea200000e0000 */
[----:B------:R-:W-:Y:S01]  /*0c60*/  NOP ;  /* 0x0000000000007918 */ /* 0x000fe20000000000 */
[----:B--2---:R-:W-:-:S13]  /*0c70*/  ISETP.NE.AND P0, PT, R2, 0x3, PT ;  /* 0x000000030200780c */ /* 0x004fda0003f05270 */
[----:B------:R-:W-:Y:S05]  /*0c80*/  @P0 BRA `(.L_x_14) ;  /* 0x0000000000380947 */ /* 0x000fea0003800000 */
[----:B------:R-:W2:Y:S01]  /*0c90*/  S2UR UR5, SR_CgaCtaId ;  /* 0x00000000000579c3 */ /* 0x000ea20000008800 */
[----:B-1----:R-:W-:Y:S01]  /*0ca0*/  UMOV UR4, 0x400 ;  /* 0x0000040000047882 */ /* 0x002fe20000000000 */
[----:B------:R-:W-:Y:S01]  /*0cb0*/  UMOV UR6, 0x20 ;  /* 0x0000002000067882 */ /* 0x000fe20000000000 */
[----:B------:R-:W-:Y:S01]  /*0cc0*/  ELECT P0, URZ, PT ;  /* 0x0000000000ff782f */ /* 0x000fe20003800000 */
[----:B------:R-:W-:-:S04]  /*0cd0*/  UIADD3 UR6, UPT, UPT, -UR6, 0x100000, URZ ;  /* 0x0010000006067890 */ /* 0x000fc8000fffe1ff */
[----:B------:R-:W-:Y:S02]  /*0ce0*/  USHF.L.U32 UR7, UR6, 0xb, URZ ;  /* 0x0000000b06077899 */ /* 0x000fe400080006ff */
[----:B------:R-:W-:Y:S02]  /*0cf0*/  USHF.L.U32 UR6, UR6, 0x1, URZ ;  /* 0x0000000106067899 */ /* 0x000fe400080006ff */
[----:B--2---:R-:W-:Y:S01]  /*0d00*/  ULEA UR4, UR5, UR4, 0x18 ;  /* 0x0000000405047291 */ /* 0x004fe2000f8ec0ff */
[----:B------:R-:W1:Y:S11]  /*0d10*/  FENCE.VIEW.ASYNC.S ;  /* 0x00000000000073c6 */ /* 0x000e760000000000 */
[----:B-1----:R2:W1:Y:S01]  /*0d20*/  SYNCS.EXCH.64 URZ, [UR4+0xf0], UR6 ;  /* 0x0000f00604ff75b2 */ /* 0x0024620008000100 */
[----:B------:R2:W1:Y:S01]  /*0d30*/  SYNCS.EXCH.64 URZ, [UR4+0x100], UR6 ;  /* 0x0001000604ff75b2 */ /* 0x0004620008000100 */
[----:B------:R2:W1:Y:S01]  /*0d40*/  SYNCS.EXCH.64 URZ, [UR4+0xf8], UR6 ;  /* 0x0000f80604ff75b2 */ /* 0x0004620008000100 */
[----:B------:R2:W1:Y:S02]  /*0d50*/  SYNCS.EXCH.64 URZ, [UR4+0x108], UR6 ;  /* 0x0001080604ff75b2 */ /* 0x0004640008000100 */
[----:B--2---:R-:W-:Y:S01]  /*0d60*/  NOP ;  /* 0x0000000000007918 */ /* 0x004fe20000000000 */
.L_x_14:
[----:B-1----:R-:W1:Y:S01]  /*0d70*/  LDCU UR4, c[0x0][0x36c] ;  /* 0x00006d80ff0477ac */ /* 0x002e620008000800 */
[----:B------:R-:W-:Y:S01]  /*0d80*/  ISETP.NE.OR P3, PT, R0, 0x2, !P3 ;  /* 0x000000020000780c */ /* 0x000fe20005f65670 */
[----:B------:R-:W-:Y:S01]  /*0d90*/  NOP ;  /* 0x0000000000007918 */ /* 0x000fe20000000000 */
[----:B------:R-:W-:Y:S01]  /*0da0*/  LOP3.LUT R0, R94, 0x1f, RZ, 0xc0, !PT ;  /* 0x0000001f5e007812 */ /* 0x000fe200078ec0ff */
[----:B------:R-:W-:Y:S02]  /*0db0*/  UISETP.NE.AND UP4, UPT, UR17, URZ, UPT ;  /* 0x000000ff1100728c */ /* 0x000fe4000bf85270 */
[----:B-1----:R-:W-:-:S09]  /*0dc0*/  UISETP.EQ.U32.AND UP5, UPT, UR4, 0x1, UPT ;  /* 0x000000010400788c */ /* 0x002fd2000bfa2070 */
[----:B------:R-:W-:Y:S05]  /*0dd0*/  BRA.U !UP5, `(.L_x_15) ;  /* 0x000000010d087547 */ /* 0x000fea000b800000 */
[----:B---34-:R-:W-:Y:S01]  /*0de0*/  UCGABAR_ARV ;  /* 0x00000000000079c7 */ /* 0x018fe20008000000 */
[----:B------:R-:W-:Y:S05]  /*0df0*/  BRA `(.L_x_16) ;  /* 0x0000000000047947 */ /* 0x000fea0003800000 */
.L_x_15:
[----:B---34-:R-:W-:Y:S01]  /*0e00*/  NOP ;  /* 0x0000000000007918 */ /* 0x018fe20000000000 */
.L_x_16:
[----:B------:R-:W1:Y:S01]  /*0e10*/  S2UR UR16, SR_CTAID.X ;  /* 0x00000000001079c3 */ /* 0x000e620000002500 */
[----:B------:R-:W-:-:S05]  /*0e20*/  CS2R.32 R84, SR_CgaSize ;  /* 0x0000000000547805 */ /* 0x000fca0000008a00 */
[----:B------:R-:W-:-:S05]  /*0e30*/  IMAD R84, R84, -0xa0, RZ ;  /* 0xffffff6054547824 */ /* 0x000fca00078e02ff */
[----:B------:R-:W-:-:S14]  /*0e40*/  R2UR UR5, R84 ;  /* 0x00000000540572ca */ /* 0x000fdc00000e0000 */
[----:B------:R-:W2:Y:S01]  /*0e50*/  LDCU UR5, c[0x0][UR5+0x2b0] ;  /* 0x00005600050577ac */ /* 0x000ea20008000800 */
[----:B------:R-:W-:-:S05]  /*0e60*/  CS2R.32 R84, SR_CgaSize ;  /* 0x0000000000547805 */ /* 0x000fca0000008a00 */
[----:B------:R-:W-:-:S05]  /*0e70*/  IMAD R84, R84, -0xa0, RZ ;  /* 0xffffff6054547824 */ /* 0x000fca00078e02ff */
[----:B------:R-:W-:-:S14]  /*0e80*/  R2UR UR4, R84 ;  /* 0x00000000540472ca */ /* 0x000fdc00000e0000 */
[----:B------:R-:W3:Y:S01]  /*0e90*/  LDCU UR4, c[0x0][UR4+0x2b4] ;  /* 0x00005680040477ac */ /* 0x000ee20008000800 */
[----:B------:R-:W4:Y:S01]  /*0ea0*/  S2UR UR20, SR_CTAID.Y ;  /* 0x00000000001479c3 */ /* 0x000f220000002600 */
[----:B------:R-:W-:-:S05]  /*0eb0*/  CS2R.32 R84, SR_CgaSize ;  /* 0x0000000000547805 */ /* 0x000fca0000008a00 */
[----:B------:R-:W-:-:S05]  /*0ec0*/  IMAD R84, R84, -0xa0, RZ ;  /* 0xffffff6054547824 */ /* 0x000fca00078e02ff */
[----:B------:R-:W-:-:S14]  /*0ed0*/  R2UR UR7, R84 ;  /* 0x00000000540772ca */ /* 0x000fdc00000e0000 */
[----:B------:R-:W3:Y:S01]  /*0ee0*/  LDCU UR7, c[0x0][UR7+0x2a0] ;  /* 0x00005400070777ac */ /* 0x000ee20008000800 */
[----:B------:R-:W-:-:S05]  /*0ef0*/  CS2R.32 R84, SR_CgaSize ;  /* 0x0000000000547805 */ /* 0x000fca0000008a00 */
[----:B------:R-:W-:-:S05]  /*0f00*/  IMAD R84, R84, -0xa0, RZ ;  /* 0xffffff6054547824 */ /* 0x000fca00078e02ff */
[----:B------:R-:W-:-:S14]  /*0f10*/  R2UR UR8, R84 ;  /* 0x00000000540872ca */ /* 0x000fdc00000e0000 */
[----:B------:R-:W3:Y:S01]  /*0f20*/  LDCU UR8, c[0x0][UR8+0x2a4] ;  /* 0x00005480080877ac */ /* 0x000ee20008000800 */
[----:B------:R-:W3:Y:S01]  /*0f30*/  S2UR UR9, SR_CgaCtaId ;  /* 0x00000000000979c3 */ /* 0x000ee20000008800 */
[----:B------:R-:W3:Y:S01]  /*0f40*/  LDCU UR21, c[0x0][0xb24] ;  /* 0x00016480ff1577ac */ /* 0x000ee20008000800 */
[----:B------:R-:W3:Y:S01]  /*0f50*/  LDCU UR42, c[0x0][0xb24] ;  /* 0x00016480ff2a77ac */ /* 0x000ee20008000800 */
[----:B-1----:R-:W-:Y:S01]  /*0f60*/  I2FP.F32.U32 R3, UR16 ;  /* 0x0000001000037c45 */ /* 0x002fe20008201000 */
[----:B------:R-:W1:Y:S04]  /*0f70*/  LDCU UR29, c[0x0][0xb30] ;  /* 0x00016600ff1d77ac */ /* 0x000e680008000800 */
[----:B--2---:R-:W-:Y:S01]  /*0f80*/  FMUL R3, R3, UR5 ;  /* 0x0000000503037c20 */ /* 0x004fe20008400000 */
[----:B------:R-:W-:Y:S01]  /*0f90*/  UMOV UR34, 0x5 ;  /* 0x0000000500227882 */ /* 0x000fe20000000000 */
[----:B----4-:R-:W-:-:S04]  /*0fa0*/  I2FP.F32.U32 R2, UR20 ;  /* 0x0000001400027c45 */ /* 0x010fc80008201000 */
[----:B------:R-:W2:Y:S01]  /*0fb0*/  F2I.U32.TRUNC.NTZ R3, R3 ;  /* 0x0000000300037305 */ /* 0x000ea2000020f000 */
[----:B---3--:R-:W-:Y:S01]  /*0fc0*/  FMUL R2, R2, UR4 ;  /* 0x0000000402027c20 */ /* 0x008fe20008400000 */
[----:B------:R-:W-:Y:S02]  /*0fd0*/  ULOP3.LUT UR5, UR9, 0x2, URZ, 0xc0, !UPT ;  /* 0x0000000209057892 */ /* 0x000fe4000f8ec0ff */
[----:B------:R-:W-:-:S04]  /*0fe0*/  ULOP3.LUT UR50, UR9, 0x1, URZ, 0xc0, !UPT ;  /* 0x0000000109327892 */ /* 0x000fc8000f8ec0ff */
[----:B------:R-:W3:Y:S01]  /*0ff0*/  F2I.U32.TRUNC.NTZ R2, R2 ;  /* 0x0000000200027305 */ /* 0x000ee2000020f000 */
[----:B------:R-:W-:Y:S02]  /*1000*/  UISETP.GT.U32.AND UP0, UPT, UR5, 0xffff, UPT ;  /* 0x0000ffff0500788c */ /* 0x000fe4000bf04070 */
[----:B------:R-:W-:Y:S02]  /*1010*/  UISETP.GT.U32.AND UP1, UPT, UR50, 0xffff, UPT ;  /* 0x0000ffff3200788c */ /* 0x000fe4000bf24070 */
[----:B------:R-:W-:Y:S01]  /*1020*/  USEL UR26, UR5, 0xffff, !UP0 ;  /* 0x0000ffff051a7887 */ /* 0x000fe2000c000000 */
[----:B--2---:R-:W-:Y:S01]  /*1030*/  R2UR UR4, R3 ;  /* 0x00000000030472ca */ /* 0x004fe200000e0000 */
[----:B------:R-:W-:Y:S02]  /*1040*/  USHF.R.U32.HI UR32, URZ, 0x1, UR9 ;  /* 0x00000001ff207899 */ /* 0x000fe40008011609 */
[----:B------:R-:W-:Y:S02]  /*1050*/  USHF.L.U32 UR31, UR9, 0xa, URZ ;  /* 0x0000000a091f7899 */ /* 0x000fe400080006ff */
[----:B------:R-:W-:-:S02]  /*1060*/  USHF.L.U32 UR30, UR9, 0xd, URZ ;  /* 0x0000000d091e7899 */ /* 0x000fc400080006ff */
[----:B------:R-:W-:Y:S01]  /*1070*/  USEL UR27, UR50, 0xffff, !UP1 ;  /* 0x0000ffff321b7887 */ /* 0x000fe2000c800000 */
[----:B---3--:R-:W-:Y:S02]  /*1080*/  R2UR UR6, R2 ;  /* 0x00000000020672ca */ /* 0x008fe400000e0000 */
[----:B------:R-:W-:-:S03]  /*1090*/  PRMT R2, RZ, 0x7610, R2 ;  /* 0x00007610ff027816 */ /* 0x000fc60000000002 */
[----:B------:R-:W-:-:S04]  /*10a0*/  UIADD3 UR5, UPT, UPT, -UR4, URZ, URZ ;  /* 0x000000ff04057290 */ /* 0x000fc8000fffe1ff */
[----:B------:R-:W-:-:S04]  /*10b0*/  UIMAD UR5, UR7, UR5, UR16 ;  /* 0x00000005070572a4 */ /* 0x000fc8000f8e0210 */
[----:B------:R-:W-:Y:S02]  /*10c0*/  UIADD3 UR4, UPT, UPT, -UR6, URZ, URZ ;  /* 0x000000ff06047290 */ /* 0x000fe4000fffe1ff */
[----:B------:R-:W-:Y:S02]  /*10d0*/  IMAD.U32 R84, RZ, RZ, UR5 ;  /* 0x00000005ff547e24 */ /* 0x000fe4000f8e00ff */
[----:B------:R-:W-:-:S06]  /*10e0*/  UIMAD UR4, UR8, UR4, UR20 ;  /* 0x00000004080472a4 */ /* 0x000fcc000f8e0214 */
[----:B------:R-:W-:Y:S01]  /*10f0*/  IMAD.U32 R83, RZ, RZ, UR4 ;  /* 0x00000004ff537e24 */ /* 0x000fe2000f8e00ff */
[----:B-1----:R-:W-:Y:S06]  /*1100*/  BRA.U UP4, `(.L_x_17) ;  /* 0x0000000104447547 */ /* 0x002fec000b800000 */
[----:B------:R-:W-:Y:S02]  /*1110*/  R2UR UR4, R83 ;  /* 0x00000000530472ca */ /* 0x000fe400000e0000 */
[----:B------:R-:W-:-:S11]  /*1120*/  R2UR UR6, R84 ;  /* 0x00000000540672ca */ /* 0x000fd600000e0000 */
[----:B------:R-:W-:Y:S02]  /*1130*/  UISETP.NE.AND UP0, UPT, UR4, URZ, UPT ;  /* 0x000000ff0400728c */ /* 0x000fe4000bf05270 */
[----:B------:R-:W-:Y:S02]  /*1140*/  UISETP.NE.AND UP1, UPT, UR4, 0x1, UPT ;  /* 0x000000010400788c */ /* 0x000fe4000bf25270 */
[----:B------:R-:W-:Y:S02]  /*1150*/  UISETP.NE.AND UP2, UPT, UR6, URZ, UP0 ;  /* 0x000000ff0600728c */ /* 0x000fe40008745270 */
[----:B------:R-:W-:Y:S02]  /*1160*/  USEL UR4, URZ, 0x2, UP0 ;  /* 0x00000002ff047887 */ /* 0x000fe40008000000 */
[----:B------:R-:W-:Y:S02]  /*1170*/  USEL UR8, URZ, 0x1, UP2 ;  /* 0x00000001ff087887 */ /* 0x000fe40009000000 */
[----:B------:R-:W-:-:S02]  /*1180*/  UISETP.NE.AND UP2, UPT, UR6, URZ, UPT ;  /* 0x000000ff0600728c */ /* 0x000fc4000bf45270 */
[----:B------:R-:W-:Y:S02]  /*1190*/  USEL UR5, URZ, 0x4, UP1 ;  /* 0x00000004ff057887 */ /* 0x000fe40008800000 */
[----:B------:R-:W-:Y:S02]  /*11a0*/  UISETP.NE.AND UP0, UPT, UR6, 0x1, UPT ;  /* 0x000000010600788c */ /* 0x000fe4000bf05270 */
[----:B------:R-:W-:Y:S02]  /*11b0*/  USEL UR6, URZ, 0x8, UP1 ;  /* 0x00000008ff067887 */ /* 0x000fe40008800000 */
[----:B------:R-:W-:Y:S02]  /*11c0*/  USEL UR7, UR5, 0x4, UP2 ;  /* 0x0000000405077887 */ /* 0x000fe40009000000 */
[----:B------:R-:W-:Y:S02]  /*11d0*/  USEL UR4, UR4, 0x2, UP0 ;  /* 0x0000000204047887 */ /* 0x000fe40008000000 */
[----:B------:R-:W-:-:S02]  /*11e0*/  USEL UR5, UR6, 0x8, UP0 ;  /* 0x0000000806057887 */ /* 0x000fc40008000000 */
[----:B------:R-:W-:-:S04]  /*11f0*/  UIADD3 UR4, UPT, UPT, UR4, UR7, UR8 ;  /* 0x0000000704047290 */ /* 0x000fc8000fffe008 */
[----:B------:R-:W-:-:S06]  /*1200*/  UIADD3 UR4, UPT, UPT, UR4, UR5, URZ ;  /* 0x0000000504047290 */ /* 0x000fcc000fffe0ff */
[----:B------:R-:W-:-:S07]  /*1210*/  IMAD.U32 R2, RZ, RZ, UR4 ;  /* 0x00000004ff027e24 */ /* 0x000fce000f8e00ff */
.L_x_17:
[----:B------:R-:W1:Y:S01]  /*1220*/  S2UR UR36, SR_CTAID.Z ;  /* 0x00000000002479c3 */ /* 0x000e620000002700 */
[----:B------:R-:W-:Y:S01]  /*1230*/  UISETP.GE.AND UP0, UPT, UR21, 0x1, UPT ;  /* 0x000000011500788c */ /* 0x000fe2000bf06270 */
[----:B------:R-:W-:-:S08]  /*1240*/  UMOV UR33, 0x3 ;  /* 0x0000000300217882 */ /* 0x000fd00000000000 */
[----:B------:R-:W-:Y:S05]  /*1250*/  BRA.U !UP0, `(.L_x_18) ;  /* 0x0000000108d47547 */ /* 0x000fea000b800000 */
[----:B------:R-:W2:Y:S01]  /*1260*/  LDCU.128 UR12, c[0x0][0xb10] ;  /* 0x00016200ff0c77ac */ /* 0x000ea20008000c00 */
[----:B------:R-:W3:Y:S01]  /*1270*/  LDCU UR6, c[0x0][0x370] ;  /* 0x00006e00ff0677ac */ /* 0x000ee20008000800 */
[----:B------:R-:W4:Y:S01]  /*1280*/  LDCU UR5, c[0x0][0x374] ;  /* 0x00006e80ff0577ac */ /* 0x000f220008000800 */
[----:B------:R-:W1:Y:S01]  /*1290*/  LDCU UR28, c[0x0][0xb0c] ;  /* 0x00016180ff1c77ac */ /* 0x000e620008000800 */
[----:B------:R-:W1:Y:S01]  /*12a0*/  LDCU UR4, c[0x0][0xb20] ;  /* 0x00016400ff0477ac */ /* 0x000e620008000800 */
[----:B------:R-:W1:Y:S01]  /*12b0*/  LDCU.64 UR8, c[0x0][0xb28] ;  /* 0x00016500ff0877ac */ /* 0x000e620008000a00 */
[----:B--2---:R-:W-:Y:S02]  /*12c0*/  UISETP.NE.AND UP0, UPT, UR14, 0x1, UPT ;  /* 0x000000010e00788c */ /* 0x004fe4000bf05270 */
[----:B----4-:R-:W-:Y:S02]  /*12d0*/  UIMAD.WIDE.U32 UR10, UR5, UR15, URZ ;  /* 0x0000000f050a72a5 */ /* 0x010fe4000f8e00ff */
[----:B---3--:R-:W-:-:S02]  /*12e0*/  UIMAD.WIDE.U32 UR22, UR6, UR12, URZ ;  /* 0x0000000c061672a5 */ /* 0x008fc4000f8e00ff */
[----:B-1----:R-:W-:Y:S02]  /*12f0*/  UISETP.NE.AND UP1, UPT, UR28, 0x1, UPT ;  /* 0x000000011c00788c */ /* 0x002fe4000bf25270 */
[----:B------:R-:W-:Y:S01]  /*1300*/  UISETP.NE.AND UP2, UPT, UR21, 0x1, UPT ;  /* 0x000000011500788c */ /* 0x000fe2000bf45270 */
[----:B------:R-:W-:Y:S02]  /*1310*/  UMOV UR10, UR11 ;  /* 0x0000000b000a7c82 */ /* 0x000fe40008000000 */
[----:B------:R-:W-:Y:S01]  /*1320*/  UMOV UR22, UR23 ;  /* 0x0000001700167c82 */ /* 0x000fe20008000000 */
[----:B------:R-:W-:Y:S02]  /*1330*/  @UP0 USHF.R.U32.HI UR5, URZ, UR4, UR10 ;  /* 0x00000004ff050299 */ /* 0x000fe4000801160a */
[----:B------:R-:W-:Y:S02]  /*1340*/  UIMAD.WIDE.U32 UR24, UR20, UR15, URZ ;  /* 0x0000000f141872a5 */ /* 0x000fe4000f8e00ff */
[----:B------:R-:W-:-:S02]  /*1350*/  UIMAD.WIDE.U32 UR10, UR5, UR8, URZ ;  /* 0x00000008050a72a5 */ /* 0x000fc4000f8e00ff */
[----:B------:R-:W-:Y:S02]  /*1360*/  @UP1 USHF.R.U32.HI UR6, URZ, UR13, UR22 ;  /* 0x0000000dff061299 */ /* 0x000fe40008011616 */
[----:B------:R-:W-:Y:S02]  /*1370*/  UIMAD.WIDE.U32 UR18, UR16, UR12, URZ ;  /* 0x0000000c101272a5 */ /* 0x000fe4000f8e00ff */
[----:B------:R-:W-:Y:S01]  /*1380*/  UIMAD.WIDE.U32 UR22, UR6, UR8, URZ ;  /* 0x00000008061672a5 */ /* 0x000fe2000f8e00ff */
[----:B------:R-:W-:Y:S01]  /*1390*/  UMOV UR24, UR25 ;  /* 0x0000001900187c82 */ /* 0x000fe20008000000 */
[----:B------:R-:W-:Y:S01]  /*13a0*/  UMOV UR10, UR11 ;  /* 0x0000000b000a7c82 */ /* 0x000fe20008000000 */
[----:B------:R-:W-:Y:S02]  /*13b0*/  USHF.R.U32.HI UR24, URZ, UR4, UR24 ;  /* 0x00000004ff187299 */ /* 0x000fe40008011618 */
[----:B------:R-:W-:Y:S02]  /*13c0*/  @UP2 USHF.R.U32.HI UR5, URZ, UR9, UR10 ;  /* 0x00000009ff052299 */ /* 0x000fe4000801160a */
[----:B------:R-:W-:Y:S01]  /*13d0*/  UMOV UR7, UR23 ;  /* 0x0000001700077c82 */ /* 0x000fe20008000000 */
[----:B------:R-:W-:Y:S01]  /*13e0*/  UMOV UR18, UR19 ;  /* 0x0000001300127c82 */ /* 0x000fe20008000000 */
[----:B------:R-:W-:-:S02]  /*13f0*/  @UP2 USHF.R.U32.HI UR6, URZ, UR9, UR7 ;  /* 0x00000009ff062299 */ /* 0x000fc40008011607 */
[----:B------:R-:W-:Y:S02]  /*1400*/  USHF.R.U32.HI UR18, URZ, UR13, UR18 ;  /* 0x0000000dff127299 */ /* 0x000fe40008011612 */
[----:B------:R-:W-:Y:S02]  /*1410*/  USEL UR4, UR20, UR24, !UP0 ;  /* 0x0000001814047287 */ /* 0x000fe4000c000000 */
[----:B------:R-:W-:Y:S02]  /*1420*/  UIMAD UR7, UR5, UR21, URZ ;  /* 0x00000015050772a4 */ /* 0x000fe4000f8e02ff */
[----:B------:R-:W-:Y:S02]  /*1430*/  USEL UR5, UR16, UR18, !UP1 ;  /* 0x0000001210057287 */ /* 0x000fe4000c800000 */
[----:B------:R-:W-:Y:S02]  /*1440*/  UIMAD UR12, UR6, UR21, URZ ;  /* 0x00000015060c72a4 */ /* 0x000fe4000f8e02ff */
[----:B------:R-:W-:-:S02]  /*1450*/  UISETP.GE.AND UP0, UPT, UR4, UR7, UPT ;  /* 0x000000070400728c */ /* 0x000fc4000bf06270 */
[----:B------:R-:W-:Y:S02]  /*1460*/  UIMAD.WIDE.U32 UR10, UR4, UR8, URZ ;  /* 0x00000008040a72a5 */ /* 0x000fe4000f8e00ff */
[----:B------:R-:W-:Y:S02]  /*1470*/  UISETP.GE.OR UP0, UPT, UR5, UR12, UP0 ;  /* 0x0000000c0500728c */ /* 0x000fe40008706670 */
[----:B------:R-:W-:Y:S02]  /*1480*/  UIMAD.WIDE.U32 UR12, UR5, UR8, URZ ;  /* 0x00000008050c72a5 */ /* 0x000fe4000f8e00ff */
[----:B------:R-:W-:Y:S01]  /*1490*/  UIADD3 UR10, UPT, UPT, -UR4, URZ, URZ ;  /* 0x000000ff040a7290 */ /* 0x000fe2000fffe1ff */
[----:B------:R-:W-:Y:S01]  /*14a0*/  UMOV UR8, UR11 ;  /* 0x0000000b00087c82 */ /* 0x000fe20008000000 */
[----:B------:R-:W-:Y:S02]  /*14b0*/  UIADD3 UR11, UPT, UPT, -UR5, URZ, URZ ;  /* 0x000000ff050b7290 */ /* 0x000fe4000fffe1ff */
[----:B------:R-:W-:-:S03]  /*14c0*/  USHF.R.U32.HI UR8, URZ, UR9, UR8 ;  /* 0x00000009ff087299 */ /* 0x000fc60008011608 */
[----:B------:R-:W-:Y:S01]  /*14d0*/  @!UP0 UMOV UR7, UR13 ;  /* 0x0000000d00078c82 */ /* 0x000fe20008000000 */
[----:B------:R-:W-:Y:S02]  /*14e0*/  UIMAD UR20, UR14, UR10, UR20 ;  /* 0x0000000a0e1472a4 */ /* 0x000fe4000f8e0214 */
[----:B------:R-:W-:Y:S02]  /*14f0*/  USEL UR8, UR4, UR8, !UP2 ;  /* 0x0000000804087287 */ /* 0x000fe4000d000000 */
[----:B------:R-:W-:Y:S02]  /*1500*/  @!UP0 USHF.R.U32.HI UR7, URZ, UR9, UR7 ;  /* 0x00000009ff078299 */ /* 0x000fe40008011607 */
[----:B------:R-:W-:Y:S02]  /*1510*/  UIADD3 UR9, UPT, UPT, -UR8, URZ, URZ ;  /* 0x000000ff08097290 */ /* 0x000fe4000fffe1ff */
[----:B------:R-:W-:Y:S02]  /*1520*/  @!UP0 USEL UR7, UR5, UR7, !UP2 ;  /* 0x0000000705078287 */ /* 0x000fe4000d000000 */
[----:B------:R-:W-:-:S02]  /*1530*/  UIMAD UR9, UR21, UR9, UR4 ;  /* 0x00000009150972a4 */ /* 0x000fc4000f8e0204 */
[----:B------:R-:W-:Y:S02]  /*1540*/  @!UP0 UIADD3 UR8, UPT, UPT, UR8, -UR7, URZ ;  /* 0x8000000708088290 */ /* 0x000fe4000fffe0ff */
[----:B------:R-:W-:Y:S02]  /*1550*/  @!UP0 UIMAD UR6, UR9, UR6, UR7 ;  /* 0x00000006090682a4 */ /* 0x000fe4000f8e0207 */
[----:B------:R-:W-:Y:S02]  /*1560*/  @!UP0 UIMAD UR4, UR8, UR21, UR5 ;  /* 0x00000015080482a4 */ /* 0x000fe4000f8e0205 */
[----:B------:R-:W-:Y:S02]  /*1570*/  UIMAD UR16, UR28, UR11, UR16 ;  /* 0x0000000b1c1072a4 */ /* 0x000fe4000f8e0210 */
[----:B------:R-:W-:Y:S01]  /*1580*/  UIMAD UR20, UR4, UR14, UR20 ;  /* 0x0000000e041472a4 */ /* 0x000fe2000f8e0214 */
[----:B------:R-:W-:Y:S02]  /*1590*/  @!UP0 UMOV UR5, UR6 ;  /* 0x0000000600058c82 */ /* 0x000fe40008000000 */
[----:B------:R-:W-:-:S12]  /*15a0*/  UIMAD UR16, UR5, UR28, UR16 ;  /* 0x0000001c051072a4 */ /* 0x000fd8000f8e0210 */
.L_x_18:
[----:B------:R-:W-:Y:S02]  /*15b0*/  UISETP.NE.AND UP1, UPT, UR29, 0x1, UPT ;  /* 0x000000011d00788c */ /* 0x000fe4000bf25270 */
[----:B------:R-:W-:Y:S02]  /*15c0*/  ULOP3.LUT UR27, UR27, 0xffff, URZ, 0xc0, !UPT ;  /* 0x0000ffff1b1b7892 */ /* 0x000fe4000f8ec0ff */
[----:B------:R-:W-:Y:S02]  /*15d0*/  ULOP3.LUT UR26, UR26, 0xffff, URZ, 0xc0, !UPT ;  /* 0x0000ffff1a1a7892 */ /* 0x000fe4000f8ec0ff */
[----:B------:R-:W-:Y:S02]  /*15e0*/  UISETP.NE.AND UP0, UPT, UR17, 0x2, UPT ;  /* 0x000000021100788c */ /* 0x000fe4000bf05270 */
[----:B------:R-:W-:Y:S02]  /*15f0*/  ULOP3.LUT UR31, UR31, 0x800, URZ, 0xc0, !UPT ;  /* 0x000008001f1f7892 */ /* 0x000fe4000f8ec0ff */
[----:B------:R-:W-:-:S02]  /*1600*/  ULOP3.LUT UR30, UR30, 0x2000, URZ, 0xc0, !UPT ;  /* 0x000020001e1e7892 */ /* 0x000fc4000f8ec0ff */
[----:B------:R-:W-:Y:S02]  /*1610*/  USHF.L.U32 UR27, UR34, UR27, URZ ;  /* 0x0000001b221b7299 */ /* 0x000fe400080006ff */
[----:B------:R-:W-:Y:S01]  /*1620*/  USHF.L.U32 UR26, UR33, UR26, URZ ;  /* 0x0000001a211a7299 */ /* 0x000fe200080006ff */
[----:B------:R-:W-:Y:S11]  /*1630*/  BRA.U UP1, `(.L_x_19) ;  /* 0x0000000101447547 */ /* 0x000ff6000b800000 */
[----:B------:R-:W2:Y:S01]  /*1640*/  LDCU.128 UR8, c[0x0][0xb10] ;  /* 0x00016200ff0877ac */ /* 0x000ea20008000c00 */
[----:B------:R-:W3:Y:S01]  /*1650*/  LDCU UR12, c[0x0][0xb0c] ;  /* 0x00016180ff0c77ac */ /* 0x000ee20008000800 */
[----:B------:R-:W4:Y:S01]  /*1660*/  LDCU UR13, c[0x0][0xb20] ;  /* 0x00016400ff0d77ac */ /* 0x000f220008000800 */
[----:B--2---:R-:W-:Y:S02]  /*1670*/  UIMAD.WIDE.U32 UR6, UR16, UR8, URZ ;  /* 0x00000008100672a5 */ /* 0x004fe4000f8e00ff */
[----:B------:R-:W-:Y:S02]  /*1680*/  UIMAD.WIDE.U32 UR4, UR20, UR11, URZ ;  /* 0x0000000b140472a5 */ /* 0x000fe4000f8e00ff */
[----:B---3--:R-:W-:Y:S02]  /*1690*/  UISETP.NE.AND UP2, UPT, UR12, 0x1, UPT ;  /* 0x000000010c00788c */ /* 0x008fe4000bf45270 */
[----:B------:R-:W-:Y:S01]  /*16a0*/  UISETP.NE.AND UP1, UPT, UR10, 0x1, UPT ;  /* 0x000000010a00788c */ /* 0x000fe2000bf25270 */
[----:B------:R-:W-:-:S02]  /*16b0*/  UMOV UR6, UR7 ;  /* 0x0000000700067c82 */ /* 0x000fc40008000000 */
[----:B------:R-:W-:Y:S01]  /*16c0*/  UMOV UR4, UR5 ;  /* 0x0000000500047c82 */ /* 0x000fe20008000000 */
[----:B------:R-:W-:Y:S02]  /*16d0*/  USHF.R.U32.HI UR6, URZ, UR9, UR6 ;  /* 0x00000009ff067299 */ /* 0x000fe40008011606 */
[----:B----4-:R-:W-:Y:S02]  /*16e0*/  USHF.R.U32.HI UR4, URZ, UR13, UR4 ;  /* 0x0000000dff047299 */ /* 0x010fe40008011604 */
[----:B------:R-:W-:Y:S02]  /*16f0*/  USEL UR5, UR16, UR6, !UP2 ;  /* 0x0000000610057287 */ /* 0x000fe4000d000000 */
[----:B------:R-:W-:-:S04]  /*1700*/  USEL UR4, UR20, UR4, !UP1 ;  /* 0x0000000414047287 */ /* 0x000fc8000c800000 */
[----:B------:R-:W-:Y:S02]  /*1710*/  UIADD3 UR6, UPT, UPT, UR5, -UR4, URZ ;  /* 0x8000000405067290 */ /* 0x000fe4000fffe0ff */
[----:B------:R-:W-:Y:S02]  /*1720*/  UIADD3 UR4, UPT, UPT, -UR5, UR4, URZ ;  /* 0x0000000405047290 */ /* 0x000fe4000fffe1ff */
[----:B------:R-:W-:Y:S02]  /*1730*/  UIMAD UR20, UR6, UR10, UR20 ;  /* 0x0000000a061472a4 */ /* 0x000fe4000f8e0214 */
[----:B------:R-:W-:-:S12]  /*1740*/  UIMAD UR16, UR4, UR12, UR16 ;  /* 0x0000000c041072a4 */ /* 0x000fd8000f8e0210 */
.L_x_19:
[----:B------:R-:W-:Y:S05]  /*1750*/  BRA.U !UP5, `(.L_x_20) ;  /* 0x000000010d0c7547 */ /* 0x000fea000b800000 */
[----:B------:R-:W-:Y:S01]  /*1760*/  UCGABAR_WAIT ;  /* 0x0000000000007dc7 */ /* 0x000fe20008000000 */
[----:B------:R-:W-:Y:S01]  /*1770*/  CCTL.IVALL ;  /* 0x00000000ff00798f */ /* 0x000fe20002000000 */
[----:B------:R-:W-:Y:S05]  /*1780*/  BRA `(.L_x_21) ;  /* 0x0000000000047947 */ /* 0x000fea0003800000 */
.L_x_20:
[----:B------:R-:W-:Y:S06]  /*1790*/  BAR.SYNC.DEFER_BLOCKING 0x0 ;  /* 0x0000000000007b1d */ /* 0x000fec0000010000 */
.L_x_21:
[----:B------:R-:W-:Y:S05]  /*17a0*/  BRA.U UP0, `(.L_x_22) ;  /* 0x0000001100dc7547 */ /* 0x000fea000b800000 */
[----:B------:R-:W2:Y:S01]  /*17b0*/  LDCU UR7, c[0x0][0x38c] ;  /* 0x00007180ff0777ac */ /* 0x000ea20008000800 */
[----:B------:R-:W3:Y:S01]  /*17c0*/  S2UR UR8, SR_CgaCtaId ;  /* 0x00000000000879c3 */ /* 0x000ee20000008800 */
[----:B------:R-:W-:Y:S01]  /*17d0*/  PLOP3.LUT P1, PT, PT, PT, UP3, 0x80, 0x8 ;  /* 0x000000000008781c */ /* 0x000fe20003f2f038 */
[----:B------:R-:W-:Y:S01]  /*17e0*/  IMAD.MOV.U32 R12, RZ, RZ, 0x1 ;  /* 0x00000001ff0c7424 */ /* 0x000fe200078e00ff */
[----:B------:R-:W-:Y:S01]  /*17f0*/  UISETP.NE.AND UP0, UPT, UR17, URZ, UPT ;  /* 0x000000ff1100728c */ /* 0x000fe2000bf05270 */
[----:B------:R-:W-:Y:S01]  /*1800*/  ISETP.EQ.OR P2, PT, R0, RZ, P3 ;  /* 0x000000ff0000720c */ /* 0x000fe20001f42670 */
[----:B------:R-:W-:Y:S01]  /*1810*/  UMOV UR21, 0x400 ;  /* 0x0000040000157882 */ /* 0x000fe20000000000 */
[----:B------:R-:W-:Y:S01]  /*1820*/  USHF.L.U32 UR5, UR32, 0x5, URZ ;  /* 0x0000000520057899 */ /* 0x000fe200080006ff */
[----:B------:R-:W-:Y:S01]  /*1830*/  PLOP3.LUT P1, PT, P1, PT, PT, 0x8, 0x80 ;  /* 0x000000000080781c */ /* 0x000fe20000f2e170 */
[----:B------:R-:W-:Y:S01]  /*1840*/  USEL UR25, UR48, 0x2, UP0 ;  /* 0x0000000230197887 */ /* 0x000fe20008000000 */
[----:B------:R-:W-:Y:S01]  /*1850*/  CS2R R10, SRZ ;  /* 0x00000000000a7805 */ /* 0x000fe2000001ff00 */
[----:B------:R-:W-:Y:S01]  /*1860*/  IMAD.MOV.U32 R9, RZ, RZ, RZ ;  /* 0x000000ffff097224 */ /* 0x000fe200078e00ff */
[----:B------:R-:W4:Y:S01]  /*1870*/  LDCU UR43, c[0x0][0x370] ;  /* 0x00006e00ff2b77ac */ /* 0x000f220008000800 */
[----:B------:R-:W-:Y:S01]  /*1880*/  IMAD.MOV.U32 R8, RZ, RZ, 0x1 ;  /* 0x00000001ff087424 */ /* 0x000fe200078e00ff */
[----:B------:R-:W1:Y:S01]  /*1890*/  LDCU.64 UR28, c[0x0][0x348] ;  /* 0x00006900ff1c77ac */ /* 0x000e620008000a00 */
[----:B--2---:R-:W-:-:S02]  /*18a0*/  UIADD3 UR6, UPT, UPT, UR7, 0x3f, URZ ;  /* 0x0000003f07067890 */ /* 0x004fc4000fffe0ff */
[----:B------:R-:W-:Y:S02]  /*18b0*/  UIADD3 UR49, UPT, UPT, UR7, 0x7e, URZ ;  /* 0x0000007e07317890 */ /* 0x000fe4000fffe0ff */
[----:B------:R-:W-:Y:S02]  /*18c0*/  USHF.R.S32.HI UR4, URZ, 0x1f, UR6 ;  /* 0x0000001fff047899 */ /* 0x000fe40008011406 */
[----:B---3--:R-:W-:Y:S02]  /*18d0*/  ULEA UR21, UR8, UR21, 0x18 ;  /* 0x0000001508157291 */ /* 0x008fe4000f8ec0ff */
[----:B------:R-:W-:Y:S02]  /*18e0*/  ULEA.HI UR4, UR4, UR6, URZ, 0x6 ;  /* 0x0000000604047291 */ /* 0x000fe4000f8f30ff */
[----:B------:R-:W-:Y:S02]  /*18f0*/  UIADD3 UR6, UPT, UPT, UR7, -0x1, URZ ;  /* 0xffffffff07067890 */ /* 0x000fe4000fffe0ff */
[----:B------:R-:W-:-:S02]  /*1900*/  USHF.R.S32.HI UR45, URZ, 0x6, UR4 ;  /* 0x00000006ff2d7899 */ /* 0x000fc40008011404 */
[----:B------:R-:W-:Y:S02]  /*1910*/  UISETP.GE.U32.AND UP1, UPT, UR6, -0x7f, UPT ;  /* 0xffffff810600788c */ /* 0x000fe4000bf26070 */
[----:B------:R-:W-:Y:S02]  /*1920*/  UISETP.LT.U32.AND UP0, UPT, UR45, 0x4, UPT ;  /* 0x000000042d00788c */ /* 0x000fe4000bf01070 */
[----:B------:R-:W-:Y:S02]  /*1930*/  ULEA UR38, UR31, UR21, 0x1 ;  /* 0x000000151f267291 */ /* 0x000fe4000f8e08ff */
[----:B------:R-:W-:Y:S02]  /*1940*/  USEL UR44, UR45, 0x4, UP0 ;  /* 0x000000042d2c7887 */ /* 0x000fe40008000000 */
[----:B------:R-:W-:Y:S02]  /*1950*/  ULEA UR37, UR30, UR21, 0x1 ;  /* 0x000000151e257291 */ /* 0x000fe4000f8e08ff */
[----:B------:R-:W-:-:S02]  /*1960*/  UIADD3 UR24, UPT, UPT, UR44, -0x1, URZ ;  /* 0xffffffff2c187890 */ /* 0x000fc4000fffe0ff */
[----:B------:R-:W-:Y:S01]  /*1970*/  @UP1 UIADD3 UR24, UPT, UPT, UR44, URZ, URZ ;  /* 0x000000ff2c181290 */ /* 0x000fe2000fffe0ff */
[----:B------:R-:W2:Y:S01]  /*1980*/  LDCU UR41, c[0x0][0x374] ;  /* 0x00006e80ff2977ac */ /* 0x000ea20008000800 */
[----:B------:R-:W-:Y:S02]  /*1990*/  ULOP3.LUT UR47, UR5, 0x20, URZ, 0xe2, !UPT ;  /* 0x00000020052f7892 */ /* 0x000fe4000f8ee2ff */
[----:B------:R-:W-:Y:S02]  /*19a0*/  UIADD3 UR38, UPT, UPT, UR38, 0x8800, URZ ;  /* 0x0000880026267890 */ /* 0x000fe4000fffe0ff */
[----:B------:R-:W-:Y:S02]  /*19b0*/  UIADD3 UR37, UPT, UPT, UR37, 0x10800, URZ ;  /* 0x0001080025257890 */ /* 0x000fe4000fffe0ff */
[----:B------:R-:W-:Y:S02]  /*19c0*/  UIADD3 UR46, UPT, UPT, UR45, -UR44, URZ ;  /* 0x8000002c2d2e7290 */ /* 0x000fe4000fffe0ff */
[----:B------:R-:W-:Y:S01]  /*19d0*/  UIADD3 UR24, UPT, UPT, UR24, 0x1, URZ ;  /* 0x0000000118187890 */ /* 0x000fe2000fffe0ff */
[----:B-1--4-:R-:W-:-:S11]  /*19e0*/  UMOV UR7, URZ ;  /* 0x000000ff00077c82 */ /* 0x012fd60008000000 */
.L_x_42:
[----:B-1----:R-:W1:Y:S02]  /*19f0*/  S2UR UR4, SR_CgaCtaId ;  /* 0x00000000000479c3 */ /* 0x002e640000008800 */
[----:B-1----:R-:W-:-:S09]  /*1a00*/  UISETP.NE.AND UP0, UPT, UR4, URZ, UPT ;  /* 0x000000ff0400728c */ /* 0x002fd2000bf05270 */
[----:B------:R-:W-:Y:S05]  /*1a10*/  BRA.U UP0, `(.L_x_23) ;  /* 0x0000000100287547 */ /* 0x000fea000b800000 */
[----:B------:R-:W-:Y:S02]  /*1a20*/  LEA R0, R9, UR21, 0x3 ;  /* 0x0000001509007c11 */ /* 0x000fe4000f8e18ff */
[----:B------:R-:W-:-:S04]  /*1a30*/  SHF.L.U32 R3, R8, 0x1f, RZ ;  /* 0x0000001f08037819 */ /* 0x000fc800000006ff */
[----:B------:R-:W1:Y:S02]  /*1a40*/  SYNCS.PHASECHK.TRANS64.TRYWAIT P0, [R0+URZ+0x100], R3 ;  /* 0x00010003000075a7 */ /* 0x000e6400080011ff */
[----:B-1----:R-:W-:Y:S05]  /*1a50*/  @!P0 BRA `(.L_x_24) ;  /* 0x0000007c00508947 */ /* 0x002fea0003800000 */
.L_x_138:
[----:B------:R3:W-:Y:S01]  /*1a60*/  SYNCS.ARRIVE.TRANS64.A1T0 RZ, [R0+URZ+0xf0], RZ ;  /* 0x0000f0ff00ff79a7 */ /* 0x0007e200081000ff */
[----:B------:R-:W-:-:S05]  /*1a70*/  VIADD R9, R9, 0x1 ;  /* 0x0000000109097836 */ /* 0x000fca0000000000 */
[----:B------:R-:W-:-:S04]  /*1a80*/  ISETP.NE.AND P0, PT, R9, 0x2, PT ;  /* 0x000000020900780c */ /* 0x000fc80003f05270 */
[----:B-1----:R-:W-:Y:S02]  /*1a90*/  SEL R3, RZ, 0x1, P0 ;  /* 0x00000001ff037807 */ /* 0x002fe40000000000 */
[----:B------:R-:W-:Y:S02]  /*1aa0*/  SEL R9, R9, RZ, P0 ;  /* 0x000000ff09097207 */ /* 0x000fe40000000000 */
[----:B------:R-:W-:-:S07]  /*1ab0*/  LOP3.LUT R8, R8, R3, RZ, 0x3c, !PT ;  /* 0x0000000308087212 */ /* 0x000fce00078e3cff */
.L_x_23:
[----:B------:R-:W-:Y:S01]  /*1ac0*/  ULEA UR4, UR7, UR21, 0x3 ;  /* 0x0000001507047291 */ /* 0x000fe2000f8e18ff */
[----:B---3--:R-:W-:Y:S01]  /*1ad0*/  SHF.L.U32 R0, R12, 0x1f, RZ ;  /* 0x0000001f0c007819 */ /* 0x008fe200000006ff */
[----:B------:R-:W-:Y:S02]  /*1ae0*/  UISETP.GE.U32.AND UP0, UPT, UR49, 0x7f, UPT ;  /* 0x0000007f3100788c */ /* 0x000fe4000bf06070 */
[----:B------:R-:W-:Y:S02]  /*1af0*/  ULEA UR11, UR20, UR50, 0x1 ;  /* 0x00000032140b7291 */ /* 0x000fe4000f8e08ff */
[----:B------:R-:W-:Y:S02]  /*1b00*/  ULEA UR35, UR16, UR47, 0x6 ;  /* 0x0000002f10237291 */ /* 0x000fe4000f8e30ff */
[----:B------:R-:W-:Y:S01]  /*1b10*/  USHF.L.U32 UR11, UR11, 0x7, URZ ;  /* 0x000000070b0b7899 */ /* 0x000fe200080006ff */
[----:B------:R1:W3:Y:S01]  /*1b20*/  SYNCS.PHASECHK.TRANS64.TRYWAIT P0, [UR4+0x20], R0 ;  /* 0x00002000ff0075a7 */ /* 0x0002e20008001104 */
[----:B------:R-:W-:Y:S01]  /*1b30*/  UMOV UR6, URZ ;  /* 0x000000ff00067c82 */ /* 0x000fe20008000000 */
[----:B------:R-:W-:Y:S09]  /*1b40*/  BRA.U !UP0, `(.L_x_25) ;  /* 0x0000000108c87547 */ /* 0x000ff2000b800000 */
[----:B------:R-:W-:Y:S01]  /*1b50*/  UMOV UR13, URZ ;  /* 0x000000ff000d7c82 */ /* 0x000fe20008000000 */
[----:B------:R-:W-:-:S05]  /*1b60*/  UMOV UR4, UR7 ;  /* 0x0000000700047c82 */ /* 0x000fca0008000000 */
.L_x_31:
[----:B------:R-:W-:Y:S01]  /*1b70*/  ULEA UR33, UR4, UR21, 0x3 ;  /* 0x0000001504217291 */ /* 0x000fe2000f8e18ff */
[----:B---3--:R-:W-:Y:S01]  /*1b80*/  @!P3 MOV R2, 0xa000 ;  /* 0x0000a0000002b802 */ /* 0x008fe20000000f00 */
[----:B-1-3--:R-:W-:Y:S10]  /*1b90*/  @P0 BRA `(.L_x_26) ;  /* 0x00000000000c0947 */ /* 0x00aff40003800000 */
[----:B------:R-:W-:-:S04]  /*1ba0*/  SHF.L.U32 R3, R12, 0x1f, RZ ;  /* 0x0000001f0c037819 */ /* 0x000fc800000006ff */
[----:B------:R-:W3:Y:S02]  /*1bb0*/  SYNCS.PHASECHK.TRANS64.TRYWAIT P0, [UR33+0x20], R3 ;  /* 0x00002003ff0075a7 */ /* 0x000ee40008001121 */
[----:B---3--:R-:W-:Y:S05]  /*1bc0*/  @!P0 BRA `(.L_x_27) ;  /* 0x0000007c00088947 */ /* 0x008fea0003800000 */
.L_x_26:
[----:B------:R3:W-:Y:S01]  /*1bd0*/  @!P3 SYNCS.ARRIVE.TRANS64 RZ, [UR33], R2 ;  /* 0x00000002ffffb9a7 */ /* 0x0007e20008000021 */
[----:B------:R-:W-:-:S04]  /*1be0*/  ULOP3.LUT UR5, UR25, 0x2, URZ, 0xfc, !UPT ;  /* 0x0000000219057892 */ /* 0x000fc8000f8efcff */
[----:B------:R-:W-:-:S09]  /*1bf0*/  UISETP.NE.AND UP0, UPT, UR5, 0x2, UPT ;  /* 0x000000020500788c */ /* 0x000fd2000bf05270 */
[----:B------:R-:W-:Y:S05]  /*1c00*/  BRA.U UP0, `(.L_x_28) ;  /* 0x0000000100047547 */ /* 0x000fea000b800000 */
[----:B--2---:R-:W-:Y:S05]  /*1c10*/  BPT.TRAP 0x1 ;  /* 0x000000040000795c */ /* 0x004fea0000300000 */
.L_x_28:
[----:B------:R-:W-:Y:S04]  /*1c20*/  BSSY.RECONVERGENT B0, `(.L_x_29) ;  /* 0x0000003000007945 */ /* 0x000fe80003800200 */
[----:B------:R-:W-:Y:S05]  /*1c30*/  @P2 BRA `(.L_x_30) ;  /* 0x0000000000042947 */ /* 0x000fea0003800000 */
[----:B--2---:R-:W-:Y:S05]  /*1c40*/  BPT.TRAP 0x1 ;  /* 0x000000040000795c */ /* 0x004fea0000300000 */
.L_x_30:
[----:B--2---:R-:W-:Y:S05]  /*1c50*/  BSYNC.RECONVERGENT B0 ;  /* 0x0000000000007941 */ /* 0x004fea0003800200 */
.L_x_29:
[----:B------:R-:W-:Y:S02]  /*1c60*/  UIADD3 UR5, UPT, UPT, UR4, 0x1, URZ ;  /* 0x0000000104057890 */ /* 0x000fe4000fffe0ff */
[----:B------:R-:W-:Y:S02]  /*1c70*/  USHF.L.U32 UR34, UR13, 0x6, URZ ;  /* 0x000000060d227899 */ /* 0x000fe400080006ff */
[----:B------:R-:W-:Y:S02]  /*1c80*/  UISETP.NE.AND UP0, UPT, UR5, 0x4, UPT ;  /* 0x000000040500788c */ /* 0x000fe4000bf05270 */
[----:B------:R-:W-:Y:S02]  /*1c90*/  UIADD3 UR13, UPT, UPT, UR13, 0x1, URZ ;  /* 0x000000010d0d7890 */ /* 0x000fe4000fffe0ff */
[----:B------:R-:W-:Y:S02]  /*1ca0*/  USEL UR6, URZ, 0x1, UP0 ;  /* 0x00000001ff067887 */ /* 0x000fe40008000000 */
[----:B------:R-:W-:-:S02]  /*1cb0*/  USEL UR7, UR5, URZ, UP0 ;  /* 0x000000ff05077287 */ /* 0x000fc40008000000 */
[----:B------:R-:W-:Y:S02]  /*1cc0*/  UIADD3 UR14, UP1, UPT, UR28, 0x80, URZ ;  /* 0x000000801c0e7890 */ /* 0x000fe4000ff3e0ff */
[----:B------:R-:W-:Y:S01]  /*1cd0*/  ULEA UR5, UR7, UR21, 0x3 ;  /* 0x0000001507057291 */ /* 0x000fe2000f8e18ff */
[----:B------:R-:W-:Y:S01]  /*1ce0*/  LOP3.LUT R12, R12, UR6, RZ, 0x3c, !PT ;  /* 0x000000060c0c7c12 */ /* 0x000fe2000f8e3cff */
[----:B------:R-:W-:Y:S02]  /*1cf0*/  ULEA UR6, UR4, UR31, 0xc ;  /* 0x0000001f04067291 */ /* 0x000fe4000f8e60ff */
[----:B------:R-:W-:Y:S01]  /*1d00*/  UIADD3.X UR15, UPT, UPT, URZ, UR29, URZ, UP1, !UPT ;  /* 0x0000001dff0f7290 */ /* 0x000fe20008ffe4ff */
[----:B-1----:R-:W-:Y:S01]  /*1d10*/  SHF.L.U32 R0, R12, 0x1f, RZ ;  /* 0x0000001f0c007819 */ /* 0x002fe200000006ff */
[----:B------:R-:W-:Y:S02]  /*1d20*/  ULEA UR6, UR6, UR21, 0x1 ;  /* 0x0000001506067291 */ /* 0x000fe4000f8e08ff */
[----:B------:R-:W-:Y:S01]  /*1d30*/  UPRMT UR16, URZ, 0x5410, UR27 ;  /* 0x00005410ff107896 */ /* 0x000fe2000800001b */
[----:B------:R4:W1:Y:S01]  /*1d40*/  SYNCS.PHASECHK.TRANS64.TRYWAIT P0, [UR5+0x20], R0 ;  /* 0x00002000ff0075a7 */ /* 0x0008620008001105 */
[----:B------:R-:W-:-:S02]  /*1d50*/  ULEA UR5, UR4, UR30, 0xe ;  /* 0x0000001e04057291 */ /* 0x000fc4000f8e70ff */
[----:B------:R-:W-:Y:S02]  /*1d60*/  UIADD3 UR4, UP0, UPT, UR28, 0x180, URZ ;  /* 0x000001801c047890 */ /* 0x000fe4000ff1e0ff */
[----:B------:R-:W-:Y:S02]  /*1d70*/  ULEA UR5, UR5, UR21, 0x1 ;  /* 0x0000001505057291 */ /* 0x000fe4000f8e08ff */
[----:B------:R-:W-:Y:S02]  /*1d80*/  UIADD3 UR32, UPT, UPT, UR6, 0x8800, URZ ;  /* 0x0000880006207890 */ /* 0x000fe4000fffe0ff */
[----:B------:R-:W-:Y:S02]  /*1d90*/  UIADD3 UR8, UPT, UPT, UR5, 0x10800, URZ ;  /* 0x0001080005087890 */ /* 0x000fe4000fffe0ff */
[----:B------:R-:W-:Y:S02]  /*1da0*/  UIADD3.X UR5, UPT, UPT, URZ, UR29, URZ, UP0, !UPT ;  /* 0x0000001dff057290 */ /* 0x000fe400087fe4ff */
[----:B------:R-:W-:-:S02]  /*1db0*/  UISETP.NE.AND UP0, UPT, UR13, UR24, UPT ;  /* 0x000000180d00728c */ /* 0x000fc4000bf05270 */
[----:B------:R-:W-:Y:S01]  /*1dc0*/  UPRMT UR6, URZ, 0x5410, UR26 ;  /* 0x00005410ff067896 */ /* 0x000fe2000800001a */
[----:B------:R-:W-:Y:S01]  /*1dd0*/  UMOV UR18, 0x0 ;  /* 0x0000000000127882 */ /* 0x000fe20000000000 */
[----:B------:R-:W-:Y:S01]  /*1de0*/  UMOV UR19, 0x10000000 ;  /* 0x1000000000137882 */ /* 0x000fe20000000000 */
[----:B------:R-:W-:Y:S01]  /*1df0*/  UMOV UR12, UR36 ;  /* 0x00000024000c7c82 */ /* 0x000fe20008000000 */
[----:B------:R-:W-:Y:S01]  /*1e00*/  UMOV UR9, UR33 ;  /* 0x0000002100097c82 */ /* 0x000fe20008000000 */
[----:B------:R-:W-:Y:S01]  /*1e10*/  UMOV UR10, UR34 ;  /* 0x00000022000a7c82 */ /* 0x000fe20008000000 */
[----:B------:R-:W-:Y:S03]  /*1e20*/  UTMALDG.3D.MULTICAST [UR32], [UR14], UR16, desc[UR18] ;  /* 0x000012200e0073b4 */ /* 0x000fe60008011810 */
[----:B------:R2:W-:Y:S02]  /*1e30*/  UTMALDG.3D.MULTICAST [UR8], [UR4], UR6, desc[UR18] ;  /* 0x00001208040073b4 */ /* 0x0005e40008011806 */
[----:B--2---:R-:W-:Y:S01]  /*1e40*/  UMOV UR6, UR24 ;  /* 0x0000001800067c82 */ /* 0x004fe20008000000 */
[----:B------:R-:W-:Y:S01]  /*1e50*/  UMOV UR4, UR7 ;  /* 0x0000000700047c82 */ /* 0x000fe20008000000 */
[----:B----4-:R-:W-:Y:S05]  /*1e60*/  BRA.U UP0, `(.L_x_31) ;  /* 0xfffffffd00407547 */ /* 0x010fea000b83ffff */
.L_x_25:
[----:B------:R-:W-:Y:S01]  /*1e70*/  ULEA UR4, UR7, UR21, 0x3 ;  /* 0x0000001507047291 */ /* 0x000fe2000f8e18ff */
[----:B-1----:R-:W-:Y:S01]  /*1e80*/  SHF.L.U32 R0, R12, 0x1f, RZ ;  /* 0x0000001f0c007819 */ /* 0x002fe200000006ff */
[----:B------:R-:W-:Y:S01]  /*1e90*/  @!P1 SYNCS.ARRIVE.TRANS64.A1T0 RZ, [UR21+0x88], RZ ;  /* 0x000088ffffff99a7 */ /* 0x000fe20008100015 */
[----:B------:R-:W-:-:S06]  /*1ea0*/  UISETP.GT.AND UP0, UPT, UR45, UR44, UPT ;  /* 0x0000002c2d00728c */ /* 0x000fcc000bf04270 */
[----:B---3--:R1:W3:Y:S03]  /*1eb0*/  SYNCS.PHASECHK.TRANS64.TRYWAIT P0, [UR4+0x20], R0 ;  /* 0x00002000ff0075a7 */ /* 0x0082e60008001104 */
[----:B------:R-:W-:Y:S05]  /*1ec0*/  BRA.U !UP0, `(.L_x_32) ;  /* 0x0000000108bc7547 */ /* 0x000fea000b800000 */
[----:B------:R-:W-:Y:S01]  /*1ed0*/  UIADD3 UR13, UPT, UPT, UR46, UR6, URZ ;  /* 0x000000062e0d7290 */ /* 0x000fe2000fffe0ff */
[----:B------:R-:W-:-:S11]  /*1ee0*/  UMOV UR4, UR7 ;  /* 0x0000000700047c82 */ /* 0x000fd60008000000 */
.L_x_38:
[----:B------:R-:W-:Y:S01]  /*1ef0*/  ULEA UR17, UR4, UR21, 0x3 ;  /* 0x0000001504117291 */ /* 0x000fe2000f8e18ff */
[----:B---3--:R-:W-:Y:S01]  /*1f00*/  @!P3 MOV R2, 0xa000 ;  /* 0x0000a0000002b802 */ /* 0x008fe20000000f00 */
[----:B-1-3--:R-:W-:Y:S10]  /*1f10*/  @P0 BRA `(.L_x_33) ;  /* 0x00000000000c0947 */ /* 0x00aff40003800000 */
[----:B------:R-:W-:-:S04]  /*1f20*/  SHF.L.U32 R3, R12, 0x1f, RZ ;  /* 0x0000001f0c037819 */ /* 0x000fc800000006ff */
[----:B------:R-:W3:Y:S02]  /*1f30*/  SYNCS.PHASECHK.TRANS64.TRYWAIT P0, [UR17+0x20], R3 ;  /* 0x00002003ff0075a7 */ /* 0x000ee40008001111 */
[----:B---3--:R-:W-:Y:S05]  /*1f40*/  @!P0 BRA `(.L_x_34) ;  /* 0x0000007800408947 */ /* 0x008fea0003800000 */
.L_x_33:
[----:B------:R3:W-:Y:S01]  /*1f50*/  @!P3 SYNCS.ARRIVE.TRANS64 RZ, [UR17], R2 ;  /* 0x00000002ffffb9a7 */ /* 0x0007e20008000011 */
[----:B------:R-:W-:-:S04]  /*1f60*/  ULOP3.LUT UR5, UR25, 0x2, URZ, 0xfc, !UPT ;  /* 0x0000000219057892 */ /* 0x000fc8000f8efcff */
[----:B------:R-:W-:-:S09]  /*1f70*/  UISETP.NE.AND UP0, UPT, UR5, 0x2, UPT ;  /* 0x000000020500788c */ /* 0x000fd2000bf05270 */
[----:B------:R-:W-:Y:S05]  /*1f80*/  BRA.U UP0, `(.L_x_35) ;  /* 0x0000000100047547 */ /* 0x000fea000b800000 */
[----:B--2---:R-:W-:Y:S05]  /*1f90*/  BPT.TRAP 0x1 ;  /* 0x000000040000795c */ /* 0x004fea0000300000 */
.L_x_35:
[----:B------:R-:W-:Y:S04]  /*1fa0*/  BSSY.RECONVERGENT B0, `(.L_x_36) ;  /* 0x0000003000007945 */ /* 0x000fe80003800200 */
[----:B------:R-:W-:Y:S05]  /*1fb0*/  @P2 BRA `(.L_x_37) ;  /* 0x0000000000042947 */ /* 0x000fea0003800000 */
[----:B--2---:R-:W-:Y:S05]  /*1fc0*/  BPT.TRAP 0x1 ;  /* 0x000000040000795c */ /* 0x004fea0000300000 */
.L_x_37:
[----:B--2---:R-:W-:Y:S05]  /*1fd0*/  BSYNC.RECONVERGENT B0 ;  /* 0x0000000000007941 */ /* 0x004fea0003800200 */
.L_x_36:
[----:B------:R-:W-:Y:S02]  /*1fe0*/  UIADD3 UR5, UPT, UPT, UR4, 0x1, URZ ;  /* 0x0000000104057890 */ /* 0x000fe4000fffe0ff */
[----:B------:R-:W-:Y:S02]  /*1ff0*/  UIADD3 UR14, UP1, UPT, UR28, 0x80, URZ ;  /* 0x000000801c0e7890 */ /* 0x000fe4000ff3e0ff */
[----:B------:R-:W-:Y:S02]  /*2000*/  UISETP.NE.AND UP0, UPT, UR5, 0x4, UPT ;  /* 0x000000040500788c */ /* 0x000fe4000bf05270 */
[----:B------:R-:W-:Y:S02]  /*2010*/  ULEA UR16, UR4, UR38, 0xd ;  /* 0x0000002604107291 */ /* 0x000fe4000f8e68ff */
[----:B------:R-:W-:Y:S02]  /*2020*/  USEL UR8, URZ, 0x1, UP0 ;  /* 0x00000001ff087887 */ /* 0x000fe40008000000 */
[----:B------:R-:W-:-:S02]  /*2030*/  USEL UR7, UR5, URZ, UP0 ;  /* 0x000000ff05077287 */ /* 0x000fc40008000000 */
[----:B------:R-:W-:Y:S02]  /*2040*/  UIADD3 UR22, UP0, UPT, UR28, 0x180, URZ ;  /* 0x000001801c167890 */ /* 0x000fe4000ff1e0ff */
[----:B------:R-:W-:Y:S01]  /*2050*/  ULEA UR5, UR7, UR21, 0x3 ;  /* 0x0000001507057291 */ /* 0x000fe2000f8e18ff */
[----:B------:R-:W-:Y:S01]  /*2060*/  LOP3.LUT R12, R12, UR8, RZ, 0x3c, !PT ;  /* 0x000000080c0c7c12 */ /* 0x000fe2000f8e3cff */
[----:B------:R-:W-:Y:S02]  /*2070*/  ULEA UR8, UR4, UR37, 0xf ;  /* 0x0000002504087291 */ /* 0x000fe4000f8e78ff */
[----:B------:R-:W-:Y:S01]  /*2080*/  USHF.L.U32 UR18, UR6, 0x6, URZ ;  /* 0x0000000606127899 */ /* 0x000fe200080006ff */
[----:B-1----:R-:W-:Y:S01]  /*2090*/  SHF.L.U32 R0, R12, 0x1f, RZ ;  /* 0x0000001f0c007819 */ /* 0x002fe200000006ff */
[----:B------:R-:W-:Y:S02]  /*20a0*/  UPRMT UR4, URZ, 0x5410, UR27 ;  /* 0x00005410ff047896 */ /* 0x000fe4000800001b */
[----:B------:R-:W-:Y:S01]  /*20b0*/  UIADD3.X UR15, UPT, UPT, URZ, UR29, URZ, UP1, !UPT ;  /* 0x0000001dff0f7290 */ /* 0x000fe20008ffe4ff */
[----:B------:R4:W1:Y:S01]  /*20c0*/  SYNCS.PHASECHK.TRANS64.TRYWAIT P0, [UR5+0x20], R0 ;  /* 0x00002000ff0075a7 */ /* 0x0008620008001105 */
[----:B------:R-:W-:-:S02]  /*20d0*/  UPRMT UR5, URZ, 0x5410, UR26 ;  /* 0x00005410ff057896 */ /* 0x000fc4000800001a */
[----:B------:R-:W-:Y:S01]  /*20e0*/  UIADD3.X UR23, UPT, UPT, URZ, UR29, URZ, UP0, !UPT ;  /* 0x0000001dff177290 */ /* 0x000fe200087fe4ff */
[----:B------:R-:W-:Y:S01]  /*20f0*/  UMOV UR32, 0x0 ;  /* 0x0000000000207882 */ /* 0x000fe20000000000 */
[----:B------:R-:W-:Y:S01]  /*2100*/  UMOV UR33, 0x10000000 ;  /* 0x1000000000217882 */ /* 0x000fe20000000000 */
[----:B------:R-:W-:Y:S01]  /*2110*/  UMOV UR19, UR35 ;  /* 0x0000002300137c82 */ /* 0x000fe20008000000 */
[----:B------:R-:W-:Y:S01]  /*2120*/  UMOV UR20, UR36 ;  /* 0x0000002400147c82 */ /* 0x000fe20008000000 */
[----:B------:R-:W-:Y:S01]  /*2130*/  UMOV UR12, UR36 ;  /* 0x00000024000c7c82 */ /* 0x000fe20008000000 */
[----:B------:R-:W-:Y:S01]  /*2140*/  UMOV UR9, UR17 ;  /* 0x0000001100097c82 */ /* 0x000fe20008000000 */
[----:B------:R-:W-:Y:S01]  /*2150*/  UMOV UR10, UR18 ;  /* 0x00000012000a7c82 */ /* 0x000fe20008000000 */
[----:B------:R2:W-:Y:S01]  /*2160*/  UTMALDG.3D.MULTICAST [UR16], [UR14], UR4, desc[UR32] ;  /* 0x000020100e0073b4 */ /* 0x0005e20008011804 */
[----:B------:R-:W-:-:S04]  /*2170*/  UIADD3 UR6, UPT, UPT, UR6, 0x1, URZ ;  /* 0x0000000106067890 */ /* 0x000fc8000fffe0ff */
[----:B------:R-:W-:Y:S01]  /*2180*/  UISETP.NE.AND UP0, UPT, UR6, UR13, UPT ;  /* 0x0000000d0600728c */ /* 0x000fe2000bf05270 */
[----:B------:R4:W-:Y:S01]  /*2190*/  UTMALDG.3D.MULTICAST [UR8], [UR22], UR5, desc[UR32] ;  /* 0x00002008160073b4 */ /* 0x0009e20008011805 */
[----:B--2---:R-:W-:-:S07]  /*21a0*/  UMOV UR4, UR7 ;  /* 0x0000000700047c82 */ /* 0x004fce0008000000 */
[----:B----4-:R-:W-:Y:S05]  /*21b0*/  BRA.U UP0, `(.L_x_38) ;  /* 0xfffffffd004c7547 */ /* 0x010fea000b83ffff */
.L_x_32:
[C---:B------:R-:W-:Y:S01]  /*21c0*/  LEA R3, R11.reuse, UR21, 0x3 ;  /* 0x000000150b037c11 */ /* 0x040fe2000f8e18ff */
[----:B------:R-:W-:Y:S01]  /*21d0*/  NOP ;  /* 0x0000000000007918 */ /* 0x000fe20000000000 */
[----:B-1----:R-:W-:Y:S02]  /*21e0*/  SHF.L.U32 R0, R10, 0x1f, RZ ;  /* 0x0000001f0a007819 */ /* 0x002fe400000006ff */
[----:B------:R-:W-:Y:S02]  /*21f0*/  LEA R5, R11, UR21, 0x4 ;  /* 0x000000150b057c11 */ /* 0x000fe4000f8e20ff */
[----:B---3--:R-:W1:Y:S02]  /*2200*/  SYNCS.PHASECHK.TRANS64.TRYWAIT P0, [R3+URZ+0x90], R0 ;  /* 0x00009000030075a7 */ /* 0x008e6400080011ff */
[----:B-1----:R-:W-:Y:S05]  /*2210*/  @!P0 BRA `(.L_x_39) ;  /* 0x0000007400a48947 */ /* 0x002fea0003800000 */
.L_x_141:
[----:B------:R-:W3:Y:S01]  /*2220*/  LDS.128 R4, [R5+0x120] ;  /* 0x0001200005047984 */ /* 0x000ee20000000c00 */
[----:B------:R-:W-:Y:S01]  /*2230*/  UISETP.GE.AND UP0, UPT, UR42, 0x1, UPT ;  /* 0x000000012a00788c */ /* 0x000fe2000bf06270 */
[----:B------:R-:W-:Y:S01]  /*2240*/  @!PT LDS RZ, [RZ] ;  /* 0x00000000fffff984 */ /* 0x000fe20000000800 */
[----:B------:R-:W-:Y:S01]  /*2250*/  @!PT LDS RZ, [RZ] ;  /* 0x00000000fffff984 */ /* 0x000fe20000000800 */
[----:B------:R-:W-:Y:S01]  /*2260*/  @!PT LDS RZ, [RZ] ;  /* 0x00000000fffff984 */ /* 0x000fe20000000800 */
[----:B------:R-:W-:Y:S01]  /*2270*/  @!PT LDS RZ, [RZ] ;  /* 0x00000000fffff984 */ /* 0x000fe20000000800 */
[----:B------:R4:W-:Y:S06]  /*2280*/  MEMBAR.ALL.CTA ;  /* 0x0000000000007992 */ /* 0x0009ec0000008000 */
[----:B----4-:R-:W4:Y:S01]  /*2290*/  FENCE.VIEW.ASYNC.S ;  /* 0x00000000000073c6 */ /* 0x010f220000000000 */
[----:B---3--:R-:W-:-:S13]  /*22a0*/  LOP3.LUT P0, RZ, R6, 0x1, RZ, 0xc0, !PT ;  /* 0x0000000106ff7812 */ /* 0x008fda000780c0ff */
[----:B----4-:R-:W-:Y:S01]  /*22b0*/  VOTEU.ANY UP1, P0 ;  /* 0x0000000000ff7886 */ /* 0x010fe20000020100 */
[----:B------:R-:W-:-:S13]  /*22c0*/  PLOP3.LUT P0, PT, PT, PT, UP1, 0x80, 0x8 ;  /* 0x000000000008781c */ /* 0x000fda0003f0f018 */
[----:B-1----:R-:W-:Y:S02]  /*22d0*/  @P0 LOP3.LUT R0, R5, 0xffff, RZ, 0xc0, !PT ;  /* 0x0000ffff05000812 */ /* 0x002fe400078ec0ff */
[----:B------:R-:W-:Y:S02]  /*22e0*/  @P0 MOV R2, R4 ;  /* 0x0000000400020202 */ /* 0x000fe40000000f00 */
[----:B------:R-:W-:Y:S01]  /*22f0*/  @P0 R2UR UR5, R0 ;  /* 0x00000000000502ca */ /* 0x000fe200000e0000 */
[----:B------:R-:W-:Y:S01]  /*2300*/  VIADD R0, R3, 0xa0 ;  /* 0x000000a003007836 */ /* 0x000fe20000000000 */
[----:B------:R-:W-:Y:S02]  /*2310*/  @P0 SHF.R.U32.HI R4, RZ, 0x10, R5 ;  /* 0x00000010ff040819 */ /* 0x000fe40000011605 */
[----:B------:R-:W-:Y:S02]  /*2320*/  @P0 R2UR UR6, R2 ;  /* 0x00000000020602ca */ /* 0x000fe400000e0000 */
[----:B------:R-:W-:-:S02]  /*2330*/  PRMT R0, RZ, 0x654, R0 ;  /* 0x00000654ff007816 */ /* 0x000fc40000000000 */
[----:B------:R-:W-:Y:S02]  /*2340*/  @P0 R2UR UR4, R4 ;  /* 0x00000000040402ca */ /* 0x000fe400000e0000 */
[----:B------:R1:W-:Y:S03]  /*2350*/  SYNCS.ARRIVE.TRANS64.RED.A1T0 RZ, [R0+URZ], RZ ;  /* 0x000000ff00ff79a7 */ /* 0x0003e600081004ff */
[----:B------:R-:W-:-:S04]  /*2360*/  @UP1 UMOV UR39, UR5 ;  /* 0x0000000500271c82 */ /* 0x000fc80008000000 */
[----:B------:R-:W-:-:S04]  /*2370*/  @UP1 UMOV UR40, UR6 ;  /* 0x0000000600281c82 */ /* 0x000fc80008000000 */
[----:B------:R-:W-:Y:S01]  /*2380*/  @UP1 UMOV UR36, UR4 ;  /* 0x0000000400241c82 */ /* 0x000fe20008000000 */
[----:B------:R-:W-:Y:S05]  /*2390*/  BRA.U !UP0, `(.L_x_40) ;  /* 0x0000000108d47547 */ /* 0x000fea000b800000 */
[----:B------:R-:W2:Y:S01]  /*23a0*/  LDCU.128 UR12, c[0x0][0xb10] ;  /* 0x00016200ff0c77ac */ /* 0x000ea20008000c00 */
[----:B------:R-:W3:Y:S01]  /*23b0*/  LDCU UR22, c[0x0][0xb20] ;  /* 0x00016400ff1677ac */ /* 0x000ee20008000800 */
[----:B------:R-:W4:Y:S01]  /*23c0*/  LDCU UR20, c[0x0][0xb0c] ;  /* 0x00016180ff1477ac */ /* 0x000f220008000800 */
[----:B------:R-:W1:Y:S01]  /*23d0*/  LDCU.64 UR8, c[0x0][0xb28] ;  /* 0x00016500ff0877ac */ /* 0x000e620008000a00 */
[----:B------:R-:W-:Y:S02]  /*23e0*/  UISETP.NE.AND UP3, UPT, UR42, 0x1, UPT ;  /* 0x000000012a00788c */ /* 0x000fe4000bf65270 */
[----:B--2---:R-:W-:Y:S02]  /*23f0*/  UIMAD.WIDE.U32 UR10, UR41, UR15, URZ ;  /* 0x0000000f290a72a5 */ /* 0x004fe4000f8e00ff */
[----:B------:R-:W-:Y:S02]  /*2400*/  UIMAD.WIDE.U32 UR4, UR43, UR12, URZ ;  /* 0x0000000c2b0472a5 */ /* 0x000fe4000f8e00ff */
[----:B------:R-:W-:-:S02]  /*2410*/  UISETP.NE.AND UP0, UPT, UR14, 0x1, UPT ;  /* 0x000000010e00788c */ /* 0x000fc4000bf05270 */
[----:B------:R-:W-:Y:S01]  /*2420*/  UIMAD.WIDE.U32 UR18, UR39, UR15, URZ ;  /* 0x0000000f271272a5 */ /* 0x000fe2000f8e00ff */
[----:B------:R-:W-:Y:S02]  /*2430*/  UMOV UR10, UR11 ;  /* 0x0000000b000a7c82 */ /* 0x000fe40008000000 */
[----:B------:R-:W-:Y:S01]  /*2440*/  UMOV UR4, UR5 ;  /* 0x0000000500047c82 */ /* 0x000fe20008000000 */
[----:B---3--:R-:W-:Y:S02]  /*2450*/  USHF.R.U32.HI UR10, URZ, UR22, UR10 ;  /* 0x00000016ff0a7299 */ /* 0x008fe4000801160a */
[----:B----4-:R-:W-:Y:S02]  /*2460*/  UISETP.NE.AND UP2, UPT, UR20, 0x1, UPT ;  /* 0x000000011400788c */ /* 0x010fe4000bf45270 */
[----:B------:R-:W-:Y:S02]  /*2470*/  USHF.R.U32.HI UR4, URZ, UR13, UR4 ;  /* 0x0000000dff047299 */ /* 0x000fe40008011604 */
[----:B------:R-:W-:-:S02]  /*2480*/  USEL UR5, UR41, UR10, !UP0 ;  /* 0x0000000a29057287 */ /* 0x000fc4000c000000 */
[----:B------:R-:W-:Y:S02]  /*2490*/  USEL UR6, UR43, UR4, !UP2 ;  /* 0x000000042b067287 */ /* 0x000fe4000d000000 */
[----:B-1----:R-:W-:Y:S01]  /*24a0*/  UIMAD.WIDE.U32 UR10, UR5, UR8, URZ ;  /* 0x00000008050a72a5 */ /* 0x002fe2000f8e00ff */
[----:B------:R-:W-:Y:S01]  /*24b0*/  UMOV UR4, UR19 ;  /* 0x0000001300047c82 */ /* 0x000fe20008000000 */
[----:B------:R-:W-:Y:S02]  /*24c0*/  UIMAD.WIDE.U32 UR16, UR40, UR12, URZ ;  /* 0x0000000c281072a5 */ /* 0x000fe4000f8e00ff */
[----:B------:R-:W-:-:S03]  /*24d0*/  UIMAD.WIDE.U32 UR18, UR6, UR8, URZ ;  /* 0x00000008061272a5 */ /* 0x000fc6000f8e00ff */
[----:B------:R-:W-:Y:S01]  /*24e0*/  UMOV UR10, UR11 ;  /* 0x0000000b000a7c82 */ /* 0x000fe20008000000 */
[----:B------:R-:W-:Y:S02]  /*24f0*/  USHF.R.U32.HI UR4, URZ, UR22, UR4 ;  /* 0x00000016ff047299 */ /* 0x000fe40008011604 */
[----:B------:R-:W-:Y:S01]  /*2500*/  @UP3 USHF.R.U32.HI UR5, URZ, UR9, UR10 ;  /* 0x00000009ff053299 */ /* 0x000fe2000801160a */
[----:B------:R-:W-:Y:S01]  /*2510*/  UMOV UR16, UR17 ;  /* 0x0000001100107c82 */ /* 0x000fe20008000000 */
[----:B------:R-:W-:Y:S01]  /*2520*/  UMOV UR18, UR19 ;  /* 0x0000001300127c82 */ /* 0x000fe20008000000 */
[----:B------:R-:W-:Y:S02]  /*2530*/  USHF.R.U32.HI UR13, URZ, UR13, UR16 ;  /* 0x0000000dff0d7299 */ /* 0x000fe40008011610 */
[----:B------:R-:W-:Y:S02]  /*2540*/  USEL UR4, UR39, UR4, !UP0 ;  /* 0x0000000427047287 */ /* 0x000fe4000c000000 */
[----:B------:R-:W-:-:S02]  /*2550*/  @UP3 USHF.R.U32.HI UR6, URZ, UR9, UR18 ;  /* 0x00000009ff063299 */ /* 0x000fc40008011612 */
[----:B------:R-:W-:Y:S02]  /*2560*/  UIMAD UR10, UR42, UR5, URZ ;  /* 0x000000052a0a72a4 */ /* 0x000fe4000f8e02ff */
[----:B------:R-:W-:Y:S02]  /*2570*/  USEL UR5, UR40, UR13, !UP2 ;  /* 0x0000000d28057287 */ /* 0x000fe4000d000000 */
[----:B------:R-:W-:Y:S02]  /*2580*/  UIMAD UR12, UR42, UR6, URZ ;  /* 0x000000062a0c72a4 */ /* 0x000fe4000f8e02ff */
[----:B------:R-:W-:Y:S02]  /*2590*/  UISETP.GE.AND UP0, UPT, UR4, UR10, UPT ;  /* 0x0000000a0400728c */ /* 0x000fe4000bf06270 */
[----:B------:R-:W-:Y:S02]  /*25a0*/  UIMAD.WIDE.U32 UR10, UR4, UR8, URZ ;  /* 0x00000008040a72a5 */ /* 0x000fe4000f8e00ff */
[----:B------:R-:W-:-:S02]  /*25b0*/  UISETP.GE.OR UP0, UPT, UR5, UR12, UP0 ;  /* 0x0000000c0500728c */ /* 0x000fc40008706670 */
        /* <DEDUP_REMOVED lines=19> */
.L_x_40:
[----:B------:R-:W3:Y:S02]  /*26f0*/  LDCU UR4, c[0x0][0xb30] ;  /* 0x00016600ff0477ac */ /* 0x000ee40008000800 */
[----:B---3--:R-:W-:-:S09]  /*2700*/  UISETP.NE.AND UP0, UPT, UR4, 0x1, UPT ;  /* 0x000000010400788c */ /* 0x008fd2000bf05270 */
[----:B------:R-:W-:Y:S05]  /*2710*/  BRA.U UP0, `(.L_x_41) ;  /* 0x0000000100447547 */ /* 0x000fea000b800000 */
[----:B------:R-:W3:Y:S01]  /*2720*/  LDCU.128 UR12, c[0x0][0xb10] ;  /* 0x00016200ff0c77ac */ /* 0x000ee20008000c00 */
[----:B------:R-:W4:Y:S01]  /*2730*/  LDCU UR10, c[0x0][0xb0c] ;  /* 0x00016180ff0a77ac */ /* 0x000f220008000800 */
[----:B------:R-:W1:Y:S01]  /*2740*/  LDCU UR6, c[0x0][0xb20] ;  /* 0x00016400ff0677ac */ /* 0x000e620008000800 */
[----:B---3--:R-:W-:Y:S02]  /*2750*/  UIMAD.WIDE.U32 UR8, UR40, UR12, URZ ;  /* 0x0000000c280872a5 */ /* 0x008fe4000f8e00ff */
[----:B------:R-:W-:Y:S02]  /*2760*/  UIMAD.WIDE.U32 UR4, UR39, UR15, URZ ;  /* 0x0000000f270472a5 */ /* 0x000fe4000f8e00ff */
[----:B----4-:R-:W-:Y:S02]  /*2770*/  UISETP.NE.AND UP2, UPT, UR10, 0x1, UPT ;  /* 0x000000010a00788c */ /* 0x010fe4000bf45270 */
[----:B------:R-:W-:Y:S01]  /*2780*/  UISETP.NE.AND UP0, UPT, UR14, 0x1, UPT ;  /* 0x000000010e00788c */ /* 0x000fe2000bf05270 */
[----:B------:R-:W-:-:S02]  /*2790*/  UMOV UR8, UR9 ;  /* 0x0000000900087c82 */ /* 0x000fc40008000000 */
[----:B------:R-:W-:Y:S01]  /*27a0*/  UMOV UR4, UR5 ;  /* 0x0000000500047c82 */ /* 0x000fe20008000000 */
[----:B------:R-:W-:Y:S02]  /*27b0*/  USHF.R.U32.HI UR13, URZ, UR13, UR8 ;  /* 0x0000000dff0d7299 */ /* 0x000fe40008011608 */
[----:B-1----:R-:W-:Y:S02]  /*27c0*/  USHF.R.U32.HI UR4, URZ, UR6, UR4 ;  /* 0x00000006ff047299 */ /* 0x002fe40008011604 */
[----:B------:R-:W-:Y:S02]  /*27d0*/  USEL UR5, UR40, UR13, !UP2 ;  /* 0x0000000d28057287 */ /* 0x000fe4000d000000 */
[----:B------:R-:W-:-:S04]  /*27e0*/  USEL UR4, UR39, UR4, !UP0 ;  /* 0x0000000427047287 */ /* 0x000fc8000c000000 */
[----:B------:R-:W-:Y:S02]  /*27f0*/  UIADD3 UR6, UPT, UPT, UR5, -UR4, URZ ;  /* 0x8000000405067290 */ /* 0x000fe4000fffe0ff */
[----:B------:R-:W-:Y:S02]  /*2800*/  UIADD3 UR4, UPT, UPT, -UR5, UR4, URZ ;  /* 0x0000000405047290 */ /* 0x000fe4000fffe1ff */
[----:B------:R-:W-:Y:S02]  /*2810*/  UIMAD UR39, UR6, UR14, UR39 ;  /* 0x0000000e062772a4 */ /* 0x000fe4000f8e0227 */
[----:B------:R-:W-:-:S12]  /*2820*/  UIMAD UR40, UR4, UR10, UR40 ;  /* 0x0000000a042872a4 */ /* 0x000fd8000f8e0228 */
.L_x_41:
[----:B------:R-:W-:Y:S01]  /*2830*/  VIADD R11, R11, 0x1 ;  /* 0x000000010b0b7836 */ /* 0x000fe20000000000 */
[----:B------:R-:W-:Y:S02]  /*2840*/  R2UR UR5, R84 ;  /* 0x00000000540572ca */ /* 0x000fe400000e0000 */
[----:B------:R-:W-:Y:S02]  /*2850*/  R2UR UR4, R83 ;  /* 0x00000000530472ca */ /* 0x000fe400000e0000 */
[C---:B------:R-:W-:Y:S02]  /*2860*/  ISETP.NE.AND P0, PT, R11.reuse, 0x2, PT ;  /* 0x000000020b00780c */ /* 0x040fe40003f05270 */
[----:B------:R-:W-:Y:S02]  /*2870*/  PLOP3.LUT P1, PT, PT, PT, PT, 0x80, 0x8 ;  /* 0x000000000008781c */ /* 0x000fe40003f2f070 */
[----:B------:R-:W-:Y:S02]  /*2880*/  SEL R3, RZ, 0x1, P0 ;  /* 0x00000001ff037807 */ /* 0x000fe40000000000 */
[----:B------:R-:W-:-:S02]  /*2890*/  SEL R11, R11, RZ, P0 ;  /* 0x000000ff0b0b7207 */ /* 0x000fc40000000000 */
[----:B------:R-:W-:Y:S01]  /*28a0*/  LOP3.LUT R10, R10, R3, RZ, 0x3c, !PT ;  /* 0x000000030a0a7212 */ /* 0x000fe200078e3cff */
[----:B------:R-:W-:Y:S02]  /*28b0*/  UIADD3 UR16, UPT, UPT, UR40, UR5, URZ ;  /* 0x0000000528107290 */ /* 0x000fe4000fffe0ff */
[----:B------:R-:W-:Y:S01]  /*28c0*/  UIADD3 UR20, UPT, UPT, UR39, UR4, URZ ;  /* 0x0000000427147290 */ /* 0x000fe2000fffe0ff */
[----:B------:R-:W-:Y:S11]  /*28d0*/  BRA.U UP1, `(.L_x_42) ;  /* 0xfffffff101447547 */ /* 0x000ff6000b83ffff */
[----:B------:R-:W-:Y:S01]  /*28e0*/  UIADD3 UR21, UPT, UPT, UR21, 0x20, URZ ;  /* 0x0000002015157890 */ /* 0x000fe2000fffe0ff */
[----:B------:R-:W-:-:S03]  /*28f0*/  SHF.L.U32 R3, R12, 0x1f, RZ ;  /* 0x0000001f0c037819 */ /* 0x000fc600000006ff */
[----:B------:R-:W-:-:S09]  /*2900*/  ULEA UR4, UR7, UR21, 0x3 ;  /* 0x0000001507047291 */ /* 0x000fd2000f8e18ff */
[----:B------:R-:W3:Y:S02]  /*2910*/  SYNCS.PHASECHK.TRANS64.TRYWAIT P0, [UR4], R3 ;  /* 0x00000003ff0075a7 */ /* 0x000ee40008001104 */
[----:B---3--:R-:W-:Y:S05]  /*2920*/  @!P0 BRA `(.L_x_43) ;  /* 0x0000006c00f48947 */ /* 0x008fea0003800000 */
.L_x_143:
[----:B------:R-:W-:-:S04]  /*2930*/  UIADD3 UR4, UPT, UPT, UR7, 0x1, URZ ;  /* 0x0000000107047890 */ /* 0x000fc8000fffe0ff */
[----:B------:R-:W-:-:S04]  /*2940*/  UISETP.NE.AND UP0, UPT, UR4, 0x4, UPT ;  /* 0x000000040400788c */ /* 0x000fc8000bf05270 */
[----:B------:R-:W-:Y:S02]  /*2950*/  USEL UR6, URZ, 0x1, UP0 ;  /* 0x00000001ff067887 */ /* 0x000fe40008000000 */
[----:B------:R-:W-:-:S04]  /*2960*/  USEL UR4, UR4, URZ, UP0 ;  /* 0x000000ff04047287 */ /* 0x000fc80008000000 */
[----:B------:R-:W-:Y:S01]  /*2970*/  ULEA UR5, UR4, UR21, 0x3 ;  /* 0x0000001504057291 */ /* 0x000fe2000f8e18ff */
[----:B------:R-:W-:-:S04]  /*2980*/  LOP3.LUT R2, R12, UR6, RZ, 0x3c, !PT ;  /* 0x000000060c027c12 */ /* 0x000fc8000f8e3cff */
[----:B-1----:R-:W-:-:S04]  /*2990*/  SHF.L.U32 R3, R2, 0x1f, RZ ;  /* 0x0000001f02037819 */ /* 0x002fc800000006ff */
[----:B------:R-:W1:Y:S02]  /*29a0*/  SYNCS.PHASECHK.TRANS64.TRYWAIT P0, [UR5], R3 ;  /* 0x00000003ff0075a7 */ /* 0x000e640008001105 */
[----:B-1----:R-:W-:Y:S05]  /*29b0*/  @!P0 BRA `(.L_x_44) ;  /* 0x0000006c00e88947 */ /* 0x002fea0003800000 */
.L_x_145:
        /* <DEDUP_REMOVED lines=9> */
.L_x_147:
[----:B------:R-:W-:-:S04]  /*2a50*/  UIADD3 UR4, UPT, UPT, UR4, 0x1, URZ ;  /* 0x0000000104047890 */ /* 0x000fc8000fffe0ff */
[----:B------:R-:W-:-:S04]  /*2a60*/  UISETP.NE.AND UP0, UPT, UR4, 0x4, UPT ;  /* 0x000000040400788c */ /* 0x000fc8000bf05270 */
[----:B------:R-:W-:Y:S02]  /*2a70*/  USEL UR5, URZ, 0x1, UP0 ;  /* 0x00000001ff057887 */ /* 0x000fe40008000000 */
[----:B------:R-:W-:-:S04]  /*2a80*/  USEL UR4, UR4, URZ, UP0 ;  /* 0x000000ff04047287 */ /* 0x000fc80008000000 */
[----:B------:R-:W-:Y:S01]  /*2a90*/  ULEA UR4, UR4, UR21, 0x3 ;  /* 0x0000001504047291 */ /* 0x000fe2000f8e18ff */
[----:B-1----:R-:W-:-:S04]  /*2aa0*/  LOP3.LUT R3, R2, UR5, RZ, 0x3c, !PT ;  /* 0x0000000502037c12 */ /* 0x002fc8000f8e3cff */
[----:B------:R-:W-:Y:S01]  /*2ab0*/  SHF.L.U32 R3, R3, 0x1f, RZ ;  /* 0x0000001f03037819 */ /* 0x000fe200000006ff */
[----:B------:R-:W-:-:S07]  /*2ac0*/  IMAD.U32 R0, RZ, RZ, UR4 ;  /* 0x00000004ff007e24 */ /* 0x000fce000f8e00ff */
.L_x_46:
[----:B-1----:R1:W3:Y:S02]  /*2ad0*/  SYNCS.PHASECHK.TRANS64.TRYWAIT P0, [R0+URZ], R3 ;  /* 0x00000003000075a7 */ /* 0x0022e400080011ff */
[----:B---3--:R-:W-:Y:S05]  /*2ae0*/  @!P0 NANOSLEEP.SYNCS 0x989680 ;  /* 0x009896800000895d */ /* 0x008fea0003900000 */
[----:B------:R-:W3:Y:S02]  /*2af0*/  @!P0 SYNCS.PHASECHK.TRANS64 P0, [R0+URZ], R3 ;  /* 0x00000003000085a7 */ /* 0x000ee400080010ff */
[----:B--23--:R-:W-:Y:S05]  /*2b00*/  @P0 EXIT ;  /* 0x000000000000094d */ /* 0x00cfea0003800000 */
[----:B------:R-:W-:Y:S05]  /*2b10*/  BRA `(.L_x_46) ;  /* 0xfffffffc00ec7947 */ /* 0x000fea000383ffff */
.L_x_22:
[----:B------:R-:W2:Y:S02]  /*2b20*/  S2UR UR4, SR_CgaCtaId ;  /* 0x00000000000479c3 */ /* 0x000ea40000008800 */
[----:B--2---:R-:W-:-:S04]  /*2b30*/  UISETP.NE.AND UP0, UPT, UR4, URZ, UPT ;  /* 0x000000ff0400728c */ /* 0x004fc8000bf05270 */
[----:B------:R-:W-:-:S09]  /*2b40*/  UISETP.NE.OR UP0, UPT, UR17, 0x1, UP0 ;  /* 0x000000011100788c */ /* 0x000fd20008705670 */
[----:B------:R-:W-:Y:S05]  /*2b50*/  BRA.U UP0, `(.L_x_47) ;  /* 0x00000005004c7547 */ /* 0x000fea000b800000 */
[----:B------:R-:W2:Y:S01]  /*2b60*/  S2UR UR5, SR_CgaCtaId ;  /* 0x00000000000579c3 */ /* 0x000ea20000008800 */
[----:B------:R-:W-:Y:S01]  /*2b70*/  UMOV UR4, 0x400 ;  /* 0x0000040000047882 */ /* 0x000fe20000000000 */
[----:B------:R-:W-:Y:S01]  /*2b80*/  ISETP.GE.U32.AND P2, PT, R0, 0x4, PT ;  /* 0x000000040000780c */ /* 0x000fe20003f46070 */
[----:B------:R-:W-:Y:S01]  /*2b90*/  IMAD.MOV.U32 R12, RZ, RZ, 0x1 ;  /* 0x00000001ff0c7424 */ /* 0x000fe200078e00ff */
[----:B------:R-:W-:Y:S02]  /*2ba0*/  CS2R R10, SRZ ;  /* 0x00000000000a7805 */ /* 0x000fe4000001ff00 */
[----:B------:R-:W-:Y:S01]  /*2bb0*/  CS2R R8, SRZ ;  /* 0x0000000000087805 */ /* 0x000fe2000001ff00 */
[----:B--2---:R-:W-:-:S03]  /*2bc0*/  ULEA UR6, UR5, UR4, 0x18 ;  /* 0x0000000405067291 */ /* 0x004fc6000f8ec0ff */
[----:B------:R-:W-:-:S09]  /*2bd0*/  UMOV UR5, URZ ;  /* 0x000000ff00057c82 */ /* 0x000fd20008000000 */
.L_x_51:
[----:B------:R-:W-:Y:S02]  /*2be0*/  LEA R2, R8, UR6, 0x3 ;  /* 0x0000000608027c11 */ /* 0x000fe4000f8e18ff */
[----:B------:R-:W-:-:S03]  /*2bf0*/  SHF.L.U32 R5, R9, 0x1f, RZ ;  /* 0x0000001f09057819 */ /* 0x000fc600000006ff */
[----:B------:R-:W-:Y:S01]  /*2c00*/  VIADD R4, R2, 0x100 ;  /* 0x0000010002047836 */ /* 0x000fe20000000000 */
[----:B------:R-:W2:Y:S02]  /*2c10*/  SYNCS.PHASECHK.TRANS64.TRYWAIT P0, [R2+URZ+0xf0], R5 ;  /* 0x0000f005020075a7 */ /* 0x000ea400080011ff */
[----:B--2---:R-:W-:Y:S05]  /*2c20*/  @!P0 BRA `(.L_x_48) ;  /* 0x0000006c007c8947 */ /* 0x004fea0003800000 */
.L_x_148:
[----:B------:R-:W-:Y:S01]  /*2c30*/  ULEA UR4, UR5, UR6, 0x3 ;  /* 0x0000000605047291 */ /* 0x000fe2000f8e18ff */
[----:B------:R-:W-:Y:S02]  /*2c40*/  PRMT R4, RZ, 0x654, R4 ;  /* 0x00000654ff047816 */ /* 0x000fe40000000004 */
[----:B--2---:R-:W-:Y:S01]  /*2c50*/  SHF.L.U32 R5, R12, 0x1f, RZ ;  /* 0x0000001f0c057819 */ /* 0x004fe200000006ff */
[----:B------:R-:W-:Y:S01]  /*2c60*/  UIADD3 UR7, UPT, UPT, UR4, 0x90, URZ ;  /* 0x0000009004077890 */ /* 0x000fe2000fffe0ff */
[----:B------:R2:W-:Y:S05]  /*2c70*/  SYNCS.ARRIVE.TRANS64.RED.A1T0 RZ, [R4+URZ], RZ ;  /* 0x000000ff04ff79a7 */ /* 0x0005ea00081004ff */
[----:B------:R-:W-:Y:S01]  /*2c80*/  IMAD.U32 R7, RZ, RZ, UR7 ;  /* 0x00000007ff077e24 */ /* 0x000fe2000f8e00ff */
[----:B------:R-:W3:Y:S04]  /*2c90*/  SYNCS.PHASECHK.TRANS64.TRYWAIT P0, [UR4+0xa0], R5 ;  /* 0x0000a005ff0075a7 */ /* 0x000ee80008001104 */
[----:B------:R-:W-:Y:S01]  /*2ca0*/  PRMT R6, R0, 0x654, R7 ;  /* 0x0000065400067816 */ /* 0x000fe20000000007 */
[----:B--2---:R-:W-:Y:S01]  /*2cb0*/  @!P2 IMAD.MOV.U32 R4, RZ, RZ, 0x10 ;  /* 0x00000010ff04a424 */ /* 0x004fe200078e00ff */
[----:B---3--:R-:W-:Y:S06]  /*2cc0*/  @!P0 BRA `(.L_x_49) ;  /* 0x0000006c00688947 */ /* 0x008fec0003800000 */
.L_x_150:
[----:B------:R-:W-:Y:S01]  /*2cd0*/  ULEA UR8, UR5, UR6, 0x4 ;  /* 0x0000000605087291 */ /* 0x000fe2000f8e20ff */
[----:B------:R-:W-:Y:S01]  /*2ce0*/  SEL R3, R6, R3, !P2 ;  /* 0x0000000306037207 */ /* 0x000fe20005000000 */
[----:B------:R-:W-:Y:S01]  /*2cf0*/  UIADD3 UR9, UPT, UPT, UR4, 0x90, URZ ;  /* 0x0000009004097890 */ /* 0x000fe2000fffe0ff */
[----:B--2---:R-:W-:Y:S01]  /*2d00*/  LEA R2, R11, UR6, 0x3 ;  /* 0x000000060b027c11 */ /* 0x004fe2000f8e18ff */
[----:B------:R-:W-:Y:S01]  /*2d10*/  UIADD3 UR8, UPT, UPT, UR8, 0x120, URZ ;  /* 0x0000012008087890 */ /* 0x000fe2000fffe0ff */
[----:B------:R-:W-:Y:S01]  /*2d20*/  SHF.L.U32 R5, R10, 0x1f, RZ ;  /* 0x0000001f0a057819 */ /* 0x000fe200000006ff */
[----:B------:R2:W-:Y:S01]  /*2d30*/  @!P2 SYNCS.ARRIVE.TRANS64.RED RZ, [R3+URZ], R4 ;  /* 0x0000000403ffa9a7 */ /* 0x0005e200080004ff */
[----:B------:R-:W-:Y:S01]  /*2d40*/  UIADD3 UR4, UPT, UPT, UR5, 0x1, URZ ;  /* 0x0000000105047890 */ /* 0x000fe2000fffe0ff */
[----:B------:R-:W-:-:S03]  /*2d50*/  VIADD R8, R8, 0x1 ;  /* 0x0000000108087836 */ /* 0x000fc60000000000 */
[----:B------:R-:W-:Y:S02]  /*2d60*/  UISETP.NE.AND UP0, UPT, UR4, 0x2, UPT ;  /* 0x000000020400788c */ /* 0x000fe4000bf05270 */
[----:B------:R-:W-:Y:S06]  /*2d70*/  UGETNEXTWORKID.BROADCAST [UR8], [UR9] ;  /* 0x00000000080073ca */ /* 0x000fec0008000100 */
[----:B------:R-:W-:Y:S01]  /*2d80*/  USEL UR7, URZ, 0x1, UP0 ;  /* 0x00000001ff077887 */ /* 0x000fe20008000000 */
[----:B------:R-:W-:Y:S01]  /*2d90*/  ISETP.NE.AND P0, PT, R8, 0x2, PT ;  /* 0x000000020800780c */ /* 0x000fe20003f05270 */
[----:B------:R-:W-:Y:S01]  /*2da0*/  USEL UR5, UR4, URZ, UP0 ;  /* 0x000000ff04057287 */ /* 0x000fe20008000000 */
[----:B------:R-:W3:Y:S03]  /*2db0*/  SYNCS.PHASECHK.TRANS64.TRYWAIT P1, [R2+URZ+0x90], R5 ;  /* 0x00009005020075a7 */ /* 0x000ee600080211ff */
[----:B------:R-:W-:Y:S01]  /*2dc0*/  LOP3.LUT R12, R12, UR7, RZ, 0x3c, !PT ;  /* 0x000000070c0c7c12 */ /* 0x000fe2000f8e3cff */
[----:B--23--:R-:W-:Y:S07]  /*2dd0*/  @!P1 BRA `(.L_x_50) ;  /* 0x0000006c003c9947 */ /* 0x00cfee0003800000 */
.L_x_151:
[C---:B------:R-:W-:Y:S01]  /*2de0*/  LEA R4, R11.reuse, UR6, 0x4 ;  /* 0x000000060b047c11 */ /* 0x040fe2000f8e20ff */
[----:B--2---:R-:W-:Y:S01]  /*2df0*/  VIADD R2, R2, 0xa0 ;  /* 0x000000a002027836 */ /* 0x004fe20000000000 */
[----:B------:R-:W-:Y:S01]  /*2e00*/  SEL R8, R8, RZ, P0 ;  /* 0x000000ff08087207 */ /* 0x000fe20000000000 */
[----:B------:R-:W-:-:S03]  /*2e10*/  VIADD R11, R11, 0x1 ;  /* 0x000000010b0b7836 */ /* 0x000fc60000000000 */
[----:B------:R-:W2:Y:S01]  /*2e20*/  LDS.128 R4, [R4+0x120] ;  /* 0x0001200004047984 */ /* 0x000ea20000000c00 */
[----:B------:R-:W-:Y:S02]  /*2e30*/  PRMT R2, RZ, 0x654, R2 ;  /* 0x00000654ff027816 */ /* 0x000fe40000000002 */
[C---:B------:R-:W-:Y:S01]  /*2e40*/  ISETP.NE.AND P1, PT, R11.reuse, 0x2, PT ;  /* 0x000000020b00780c */ /* 0x040fe20003f25270 */
[----:B------:R-:W-:Y:S01]  /*2e50*/  @!PT LDS RZ, [RZ] ;  /* 0x00000000fffff984 */ /* 0x000fe20000000800 */
[----:B------:R-:W-:Y:S01]  /*2e60*/  @!PT LDS RZ, [RZ] ;  /* 0x00000000fffff984 */ /* 0x000fe20000000800 */
[----:B------:R-:W-:Y:S01]  /*2e70*/  @!PT LDS RZ, [RZ] ;  /* 0x00000000fffff984 */ /* 0x000fe20000000800 */
[----:B------:R-:W-:Y:S01]  /*2e80*/  @!PT LDS RZ, [RZ] ;  /* 0x00000000fffff984 */ /* 0x000fe20000000800 */
[----:B------:R3:W-:Y:S06]  /*2e90*/  MEMBAR.ALL.CTA ;  /* 0x0000000000007992 */ /* 0x0007ec0000008000 */
[----:B---3--:R-:W3:Y:S01]  /*2ea0*/  FENCE.VIEW.ASYNC.S ;  /* 0x00000000000073c6 */ /* 0x008ee20000000000 */
[----:B------:R-:W-:Y:S01]  /*2eb0*/  SEL R11, R11, RZ, P1 ;  /* 0x000000ff0b0b7207 */ /* 0x000fe20000800000 */
[----:B---3--:R3:W-:Y:S01]  /*2ec0*/  SYNCS.ARRIVE.TRANS64.RED.A1T0 RZ, [R2+URZ], RZ ;  /* 0x000000ff02ff79a7 */ /* 0x0087e200081004ff */
[----:B--2---:R-:W-:-:S02]  /*2ed0*/  LOP3.LUT P3, RZ, R6, 0x1, RZ, 0xc0, !PT ;  /* 0x0000000106ff7812 */ /* 0x004fc4000786c0ff */
[----:B------:R-:W-:-:S04]  /*2ee0*/  SEL R5, RZ, 0x1, P1 ;  /* 0x00000001ff057807 */ /* 0x000fc80000800000 */
[----:B------:R-:W-:Y:S02]  /*2ef0*/  LOP3.LUT R10, R10, R5, RZ, 0x3c, !PT ;  /* 0x000000050a0a7212 */ /* 0x000fe400078e3cff */
[----:B---3--:R-:W-:-:S04]  /*2f00*/  SEL R2, RZ, 0x1, P0 ;  /* 0x00000001ff027807 */ /* 0x008fc80000000000 */
[----:B------:R-:W-:Y:S01]  /*2f10*/  LOP3.LUT R9, R9, R2, RZ, 0x3c, !PT ;  /* 0x0000000209097212 */ /* 0x000fe200078e3cff */
[----:B------:R-:W-:Y:S06]  /*2f20*/  @P3 BRA `(.L_x_51) ;  /* 0xfffffffc002c3947 */ /* 0x000fec000383ffff */
[----:B------:R-:W-:Y:S01]  /*2f30*/  ULEA UR4, UR5, UR6, 0x3 ;  /* 0x0000000605047291 */ /* 0x000fe2000f8e18ff */
[----:B------:R-:W-:-:S08]  /*2f40*/  SHF.L.U32 R3, R12, 0x1f, RZ ;  /* 0x0000001f0c037819 */ /* 0x000fd000000006ff */
[----:B------:R-:W2:Y:S02]  /*2f50*/  SYNCS.PHASECHK.TRANS64 P0, [UR4+0xa0], R3 ;  /* 0x0000a003ff0075a7 */ /* 0x000ea40008001004 */
[----:B--2---:R-:W-:Y:S05]  /*2f60*/  @P0 BRA `(.L_x_52) ;  /* 0x0000000000080947 */ /* 0x004fea0003800000 */
[----:B------:R-:W2:Y:S02]  /*2f70*/  SYNCS.PHASECHK.TRANS64.TRYWAIT P0, [UR4+0xa0], R3 ;  /* 0x0000a003ff0075a7 */ /* 0x000ea40008001104 */
[----:B--2---:R-:W-:Y:S05]  /*2f80*/  @!P0 BRA `(.L_x_53) ;  /* 0x0000006800e48947 */ /* 0x004fea0003800000 */
.L_x_52:
[----:B------:R-:W-:-:S04]  /*2f90*/  UIADD3 UR7, UPT, UPT, UR5, 0x1, URZ ;  /* 0x0000000105077890 */ /* 0x000fc8000fffe0ff */
[----:B------:R-:W-:-:S04]  /*2fa0*/  UISETP.NE.AND UP0, UPT, UR7, 0x2, UPT ;  /* 0x000000020700788c */ /* 0x000fc8000bf05270 */
[----:B------:R-:W-:Y:S02]  /*2fb0*/  USEL UR8, URZ, 0x1, UP0 ;  /* 0x00000001ff087887 */ /* 0x000fe40008000000 */
[----:B------:R-:W-:-:S04]  /*2fc0*/  USEL UR7, UR7, URZ, UP0 ;  /* 0x000000ff07077287 */ /* 0x000fc80008000000 */
[----:B------:R-:W-:Y:S01]  /*2fd0*/  ULEA UR7, UR7, UR6, 0x3 ;  /* 0x0000000607077291 */ /* 0x000fe2000f8e18ff */
[----:B--2---:R-:W-:-:S04]  /*2fe0*/  LOP3.LUT R3, R12, UR8, RZ, 0x3c, !PT ;  /* 0x000000080c037c12 */ /* 0x004fc8000f8e3cff */
[----:B------:R-:W-:-:S04]  /*2ff0*/  SHF.L.U32 R0, R3, 0x1f, RZ ;  /* 0x0000001f03007819 */ /* 0x000fc800000006ff */
[----:B------:R-:W2:Y:S02]  /*3000*/  SYNCS.PHASECHK.TRANS64 P0, [UR7+0xa0], R0 ;  /* 0x0000a000ff0075a7 */ /* 0x000ea40008001007 */
[----:B-12---:R-:W-:Y:S05]  /*3010*/  @P0 EXIT ;  /* 0x000000000000094d */ /* 0x006fea0003800000 */
[----:B------:R-:W-:Y:S02]  /*3020*/  SHF.L.U32 R3, R3, 0x1f, RZ ;  /* 0x0000001f03037819 */ /* 0x000fe400000006ff */
[----:B------:R-:W-:-:S07]  /*3030*/  MOV R0, UR7 ;  /* 0x0000000700007c02 */ /* 0x000fce0008000f00 */
.L_x_54:
[----:B-1----:R1:W2:Y:S02]  /*3040*/  SYNCS.PHASECHK.TRANS64.TRYWAIT P0, [R0+URZ+0xa0], R3 ;  /* 0x0000a003000075a7 */ /* 0x0022a400080011ff */
[----:B--2---:R-:W-:Y:S05]  /*3050*/  @!P0 NANOSLEEP.SYNCS 0x989680 ;  /* 0x009896800000895d */ /* 0x004fea0003900000 */
[----:B------:R-:W2:Y:S02]  /*3060*/  @!P0 SYNCS.PHASECHK.TRANS64 P0, [R0+URZ+0xa0], R3 ;  /* 0x0000a003000085a7 */ /* 0x000ea400080010ff */
[----:B--2---:R-:W-:Y:S05]  /*3070*/  @P0 EXIT ;  /* 0x000000000000094d */ /* 0x004fea0003800000 */
[----:B------:R-:W-:Y:S05]  /*3080*/  BRA `(.L_x_54) ;  /* 0xfffffffc00ec7947 */ /* 0x000fea000383ffff */
.L_x_47:
[----:B------:R-:W-:Y:S05]  /*3090*/  BRA.U UP4, `(.L_x_55) ;  /* 0x0000000d04d87547 */ /* 0x000fea000b800000 */
[----:B------:R-:W2:Y:S01]  /*30a0*/  S2UR UR7, SR_CgaCtaId ;  /* 0x00000000000779c3 */ /* 0x000ea20000008800 */
[----:B------:R-:W-:Y:S01]  /*30b0*/  UMOV UR4, 0x40 ;  /* 0x0000004000047882 */ /* 0x000fe20000000000 */
[----:B------:R-:W-:Y:S01]  /*30c0*/  NOP ;  /* 0x0000000000007918 */ /* 0x000fe20000000000 */
[----:B------:R-:W-:Y:S01]  /*30d0*/  UMOV UR6, 0x400 ;  /* 0x0000040000067882 */ /* 0x000fe20000000000 */
[----:B--2---:R-:W-:Y:S02]  /*30e0*/  ULEA UR5, UR7, UR4, 0x18 ;  /* 0x0000000407057291 */ /* 0x004fe4000f8ec0ff */
[----:B------:R-:W-:-:S07]  /*30f0*/  ULEA UR6, UR7, UR6, 0x18 ;  /* 0x0000000607067291 */ /* 0x000fce000f8ec0ff */
[----:B------:R-:W2:Y:S02]  /*3100*/  LDS.U8 R0, [UR5+0x1c] ;  /* 0x00001c05ff007984 */ /* 0x000ea40008000000 */
[----:B--2---:R-:W-:-:S13]  /*3110*/  ISETP.NE.AND P0, PT, R0, RZ, PT ;  /* 0x000000ff0000720c */ /* 0x004fda0003f05270 */
[----:B------:R-:W-:Y:S05]  /*3120*/  @P0 BRA `(.L_x_56) ;  /* 0x0000000000580947 */ /* 0x000fea0003800000 */
[----:B------:R-:W-:-:S13]  /*3130*/  ELECT P0, URZ, PT ;  /* 0x0000000000ff782f */ /* 0x000fda0003800000 */
[----:B------:R-:W-:Y:S05]  /*3140*/  @!P0 BRA `(.L_x_57) ;  /* 0x0000000000608947 */ /* 0x000fea0003800000 */
[----:B------:R-:W-:Y:S01]  /*3150*/  UMOV UR4, 0x10 ;  /* 0x0000001000047882 */ /* 0x000fe20000000000 */
[----:B------:R-:W-:Y:S01]  /*3160*/  HFMA2 R0, -RZ, RZ, 0, 5.9604644775390625e-08 ;  /* 0x00000001ff007431 */ /* 0x000fe200000001ff */
[----:B------:R-:W-:-:S03]  /*3170*/  MOV R3, 0xffff ;  /* 0x0000ffff00037802 */ /* 0x000fc60000000f00 */
[----:B------:R-:W-:Y:S04]  /*3180*/  DEPBAR.LE SB2, 0x36 ;  /* 0x0000ad800000791a */ /* 0x000fe80000000000 */
[----:B------:R-:W2:Y:S02]  /*3190*/  UTCATOMSWS.FIND_AND_SET.ALIGN UP0, UR4, UR4 ;  /* 0x00000004000475e3 */ /* 0x000ea40008000800 */
[----:B--2---:R-:W-:Y:S01]  /*31a0*/  MOV R4, UR4 ;  /* 0x0000000400047c02 */ /* 0x004fe20008000f00 */
[----:B------:R-:W-:Y:S06]  /*31b0*/  BRA.U UP0, `(.L_x_58) ;  /* 0x0000000100187547 */ /* 0x000fec000b800000 */
.L_x_59:
[----:B------:R-:W-:Y:S05]  /*31c0*/  NANOSLEEP 0x64 ;  /* 0x000000640000795d */ /* 0x000fea0003800000 */
[----:B------:R-:W-:-:S05]  /*31d0*/  UMOV UR4, 0x10 ;  /* 0x0000001000047882 */ /* 0x000fca0000000000 */
[----:B------:R-:W-:Y:S04]  /*31e0*/  DEPBAR.LE SB2, 0x36 ;  /* 0x0000ad800000791a */ /* 0x000fe80000000000 */
[----:B------:R-:W2:Y:S02]  /*31f0*/  UTCATOMSWS.FIND_AND_SET.ALIGN UP0, UR4, UR4 ;  /* 0x00000004000475e3 */ /* 0x000ea40008000800 */
[----:B--2---:R-:W-:Y:S01]  /*3200*/  MOV R4, UR4 ;  /* 0x0000000400047c02 */ /* 0x004fe20008000f00 */
[----:B------:R-:W-:Y:S05]  /*3210*/  BRA.U !UP0, `(.L_x_59) ;  /* 0xfffffffd08e87547 */ /* 0x000fea000b83ffff */
.L_x_58:
[-C--:B------:R-:W-:Y:S02]  /*3220*/  SHF.L.U32 R3, R3, R4.reuse, RZ ;  /* 0x0000000403037219 */ /* 0x080fe400000006ff */
[----:B------:R-:W-:Y:S01]  /*3230*/  SHF.L.U32 R0, R0, R4, RZ ;  /* 0x0000000400007219 */ /* 0x000fe200000006ff */
[----:B------:R-:W-:Y:S02]  /*3240*/  IMAD.SHL.U32 R4, R4, 0x20, RZ ;  /* 0x0000002004047824 */ /* 0x000fe400078e00ff */
[----:B------:R2:W-:Y:S04]  /*3250*/  ATOMS.OR RZ, [UR5+0x14], R3 ;  /* 0x00001403ffff798c */ /* 0x0005e8000b000005 */
[----:B------:R2:W-:Y:S04]  /*3260*/  ATOMS.OR RZ, [UR5+0x18], R0 ;  /* 0x00001800ffff798c */ /* 0x0005e8000b000005 */
[----:B------:R2:W-:Y:S01]  /*3270*/  STS [UR6+0x140], R4 ;  /* 0x00014004ff007988 */ /* 0x0005e20008000806 */
[----:B------:R-:W-:Y:S05]  /*3280*/  BRA `(.L_x_57) ;  /* 0x0000000000107947 */ /* 0x000fea0003800000 */
.L_x_56:
[----:B------:R-:W-:Y:S02]  /*3290*/  MOV R0, 0xffffffff ;  /* 0xffffffff00007802 */ /* 0x000fe40000000f00 */
[----:B------:R-:W-:-:S03]  /*32a0*/  MOV R4, 0x32d0 ;  /* 0x000032d000047802 */ /* 0x000fc60000000f00 */
[----:B------:R2:W-:Y:S04]  /*32b0*/  STS [UR6+0x140], R0 ;  /* 0x00014000ff007988 */ /* 0x0005e80008000806 */
[----:B-12--5:R-:W-:Y:S05]  /*32c0*/  CALL.REL.NOINC `($__internal_1_$__cuda_sm10x_tcgen05_guardrail_trap_phase_invalid_during_alloc) ;  /* 0x00000070002c7944 */ /* 0x026fea0003c00000 */
.L_x_57:
[----:B------:R-:W-:Y:S05]  /*32d0*/  WARPSYNC.ALL ;  /* 0x0000000000007948 */ /* 0x000fea0003800000 */
[----:B------:R-:W3:Y:S01]  /*32e0*/  S2UR UR4, SR_CgaCtaId ;  /* 0x00000000000479c3 */ /* 0x000ee20000008800 */
[----:B------:R-:W-:Y:S01]  /*32f0*/  UMOV UR26, 0x400 ;  /* 0x00000400001a7882 */ /* 0x000fe20000000000 */
[----:B------:R-:W-:-:S06]  /*3300*/  NOP ;  /* 0x0000000000007918 */ /* 0x000fcc0000000000 */
[----:B------:R-:W-:Y:S06]  /*3310*/  BAR.ARV 0x6, 0xa0 ;  /* 0x0182800000007b1d */ /* 0x000fec0000002000 */
[----:B------:R-:W4:Y:S01]  /*3320*/  LDCU UR5, c[0x0][0x38c] ;  /* 0x00007180ff0577ac */ /* 0x000f220008000800 */
[----:B------:R-:W-:Y:S01]  /*3330*/  LOP3.LUT R2, R2, 0xffff, RZ, 0xc0, !PT ;  /* 0x0000ffff02027812 */ /* 0x000fe200078ec0ff */
[----:B------:R-:W-:Y:S01]  /*3340*/  IMAD.MOV.U32 R11, RZ, RZ, 0x1 ;  /* 0x00000001ff0b7424 */ /* 0x000fe200078e00ff */
[----:B------:R-:W-:Y:S01]  /*3350*/  CS2R R8, SRZ ;  /* 0x0000000000087805 */ /* 0x000fe2000001ff00 */
[----:B------:R-:W1:Y:S01]  /*3360*/  LDCU UR7, c[0x0][0x38c] ;  /* 0x00007180ff0777ac */ /* 0x000e620008000800 */
[----:B------:R-:W-:Y:S01]  /*3370*/  R2UR UR27, R2 ;  /* 0x00000000021b72ca */ /* 0x000fe200000e0000 */
[----:B------:R-:W-:Y:S01]  /*3380*/  IMAD.MOV.U32 R10, RZ, RZ, RZ ;  /* 0x000000ffff0a7224 */ /* 0x000fe200078e00ff */
[----:B------:R-:W-:Y:S01]  /*3390*/  UMOV UR30, URZ ;  /* 0x000000ff001e7c82 */ /* 0x000fe20008000000 */
[----:B------:R-:W-:Y:S01]  /*33a0*/  UMOV UR24, URZ ;  /* 0x000000ff00187c82 */ /* 0x000fe20008000000 */
[----:B---3--:R-:W-:Y:S01]  /*33b0*/  ULEA UR26, UR4, UR26, 0x18 ;  /* 0x0000001a041a7291 */ /* 0x008fe2000f8ec0ff */
[----:B------:R-:W-:Y:S01]  /*33c0*/  UMOV UR38, 0x0 ;  /* 0x0000000000267882 */ /* 0x000fe20000000000 */
[----:B------:R-:W-:-:S02]  /*33d0*/  UMOV UR39, 0x4400490 ;  /* 0x0440049000277882 */ /* 0x000fc40000000000 */
[----:B------:R-:W-:Y:S02]  /*33e0*/  UIADD3 UR4, UPT, UPT, UR26, 0x8800, URZ ;  /* 0x000088001a047890 */ /* 0x000fe4000fffe0ff */
[----:B------:R-:W-:Y:S02]  /*33f0*/  UIADD3 UR6, UPT, UPT, UR26, 0x10800, URZ ;  /* 0x000108001a067890 */ /* 0x000fe4000fffe0ff */
[----:B----4-:R-:W-:Y:S01]  /*3400*/  UIADD3 UR5, UPT, UPT, UR5, 0x3f, URZ ;  /* 0x0000003f05057890 */ /* 0x010fe2000fffe0ff */
[----:B--2---:R-:W2:Y:S01]  /*3410*/  LDS R0, [UR26+0x140] ;  /* 0x0001401aff007984 */ /* 0x004ea20008000800 */
[----:B-1----:R-:W-:Y:S01]  /*3420*/  UMOV UR36, 0x0 ;  /* 0x0000000000247882 */ /* 0x002fe20000000000 */
[----:B------:R-:W-:Y:S01]  /*3430*/  UMOV UR37, 0x4400490 ;  /* 0x0440049000257882 */ /* 0x000fe20000000000 */
[----:B------:R-:W-:Y:S02]  /*3440*/  USHF.R.S32.HI UR40, URZ, 0x1f, UR5 ;  /* 0x0000001fff287899 */ /* 0x000fe40008011405 */
[----:B------:R-:W-:-:S02]  /*3450*/  UISETP.GE.AND UP4, UPT, UR7, 0x1, UPT ;  /* 0x000000010700788c */ /* 0x000fc4000bf86270 */
[----:B------:R-:W-:Y:S02]  /*3460*/  ULEA.HI UR40, UR40, UR5, URZ, 0x6 ;  /* 0x0000000528287291 */ /* 0x000fe4000f8f30ff */
[----:B------:R-:W-:Y:S02]  /*3470*/  USHF.R.U32.HI UR5, URZ, 0x4, UR4 ;  /* 0x00000004ff057899 */ /* 0x000fe40008011604 */
[----:B------:R-:W-:Y:S02]  /*3480*/  USHF.R.S32.HI UR40, URZ, 0x6, UR40 ;  /* 0x00000006ff287899 */ /* 0x000fe40008011428 */
[----:B------:R-:W-:Y:S02]  /*3490*/  USHF.R.U32.HI UR4, URZ, 0x4, UR6 ;  /* 0x00000004ff047899 */ /* 0x000fe40008011606 */
[----:B------:R-:W-:Y:S02]  /*34a0*/  UISETP.LT.AND UP0, UPT, UR40, 0x1, UPT ;  /* 0x000000012800788c */ /* 0x000fe4000bf01270 */
[----:B------:R-:W-:-:S02]  /*34b0*/  ULOP3.LUT UR5, UR5, 0x3fff, URZ, 0xc0, !UPT ;  /* 0x00003fff05057892 */ /* 0x000fc4000f8ec0ff */
[----:B------:R-:W-:Y:S02]  /*34c0*/  ULOP3.LUT UR4, UR4, 0x3fff, URZ, 0xc0, !UPT ;  /* 0x00003fff04047892 */ /* 0x000fe4000f8ec0ff */
[----:B------:R-:W-:Y:S02]  /*34d0*/  USEL UR41, UR40, 0x1, !UP0 ;  /* 0x0000000128297887 */ /* 0x000fe4000c000000 */
[----:B------:R-:W-:Y:S02]  /*34e0*/  ULOP3.LUT UR28, UR5, 0x10000, URZ, 0xfc, !UPT ;  /* 0x00010000051c7892 */ /* 0x000fe4000f8efcff */
[----:B------:R-:W-:Y:S02]  /*34f0*/  ULOP3.LUT UR29, UR4, 0x10000, URZ, 0xfc, !UPT ;  /* 0x00010000041d7892 */ /* 0x000fe4000f8efcff */
[----:B------:R-:W-:Y:S01]  /*3500*/  UIADD3 UR41, UPT, UPT, -UR41, URZ, URZ ;  /* 0x000000ff29297290 */ /* 0x000fe2000fffe1ff */
[----:B------:R-:W-:Y:S01]  /*3510*/  UMOV UR34, 0x0 ;  /* 0x0000000000227882 */ /* 0x000fe20000000000 */
[----:B------:R-:W-:Y:S01]  /*3520*/  UMOV UR35, 0x4400490 ;  /* 0x0440049000237882 */ /* 0x000fe20000000000 */
[----:B------:R-:W-:Y:S01]  /*3530*/  UMOV UR32, 0x0 ;  /* 0x0000000000207882 */ /* 0x000fe20000000000 */
[----:B------:R-:W-:Y:S01]  /*3540*/  UMOV UR33, 0x4400490 ;  /* 0x0440049000217882 */ /* 0x000fe20000000000 */
[----:B--2---:R-:W-:-:S15]  /*3550*/  R2UR UR42, R0 ;  /* 0x00000000002a72ca */ /* 0x004fde00000e0000 */
.L_x_66:
[----:B------:R-:W-:Y:S02]  /*3560*/  LEA R0, R10, UR26, 0x3 ;  /* 0x0000001a0a007c11 */ /* 0x000fe4000f8e18ff */
[----:B------:R-:W-:Y:S02]  /*3570*/  SHF.L.U32 R5, R9, 0x1f, RZ ;  /* 0x0000001f09057819 */ /* 0x000fe400000006ff */
[----:B------:R-:W-:Y:S01]  /*3580*/  PLOP3.LUT P0, PT, PT, PT, UP4, 0x80, 0x8 ;  /* 0x000000000008781c */ /* 0x000fe20003f0f048 */
[----:B------:R-:W-:Y:S01]  /*3590*/  VIADD R3, R0, 0xa0 ;  /* 0x000000a000037836 */ /* 0x000fe20000000000 */
[----:B-1----:R-:W1:Y:S02]  /*35a0*/  SYNCS.PHASECHK.TRANS64.TRYWAIT P1, [R0+URZ+0x90], R5 ;  /* 0x00009005000075a7 */ /* 0x002e6400080211ff */
[----:B-1-3--:R-:W-:Y:S09]  /*35b0*/  @!P1 BRA `(.L_x_60) ;  /* 0x0000006400709947 */ /* 0x00aff20003800000 */
.L_x_153:
[----:B------:R-:W-:Y:S01]  /*35c0*/  LEA R4, R10, UR26, 0x4 ;  /* 0x0000001a0a047c11 */ /* 0x000fe2000f8e20ff */
[----:B------:R-:W-:Y:S01]  /*35d0*/  @UP4 ULEA UR4, UR24, UR26, 0x3 ;  /* 0x0000001a18044291 */ /* 0x000fe2000f8e18ff */
[----:B------:R-:W-:Y:S01]  /*35e0*/  PLOP3.LUT P2, PT, PT, PT, PT, 0x80, 0x8 ;  /* 0x000000000008781c */ /* 0x000fe20003f4f070 */
[----:B------:R-:W-:Y:S01]  /*35f0*/  ULEA UR31, UR30, UR26, 0x3 ;  /* 0x0000001a1e1f7291 */ /* 0x000fe2000f8e18ff */
[----:B------:R-:W-:Y:S02]  /*3600*/  PRMT R3, RZ, 0x654, R3 ;  /* 0x00000654ff037816 */ /* 0x000fe40000000003 */
[----:B-1----:R-:W1:Y:S01]  /*3610*/  LDS.128 R4, [R4+0x120] ;  /* 0x0001200004047984 */ /* 0x002e620000000c00 */
[----:B------:R-:W-:Y:S02]  /*3620*/  @P0 SHF.L.U32 R2, R8, 0x1f, RZ ;  /* 0x0000001f08020819 */ /* 0x000fe400000006ff */
[----:B------:R-:W-:Y:S01]  /*3630*/  SHF.L.U32 R0, R11, 0x1f, RZ ;  /* 0x0000001f0b007819 */ /* 0x000fe200000006ff */
[----:B------:R-:W-:Y:S01]  /*3640*/  @!PT LDS RZ, [RZ] ;  /* 0x00000000fffff984 */ /* 0x000fe20000000800 */
[----:B------:R-:W-:Y:S01]  /*3650*/  @!PT LDS RZ, [RZ] ;  /* 0x00000000fffff984 */ /* 0x000fe20000000800 */
[----:B------:R-:W-:Y:S01]  /*3660*/  @!PT LDS RZ, [RZ] ;  /* 0x00000000fffff984 */ /* 0x000fe20000000800 */
[----:B------:R-:W-:Y:S01]  /*3670*/  @!PT LDS RZ, [RZ] ;  /* 0x00000000fffff984 */ /* 0x000fe20000000800 */
[----:B------:R2:W-:Y:S06]  /*3680*/  MEMBAR.ALL.CTA ;  /* 0x0000000000007992 */ /* 0x0005ec0000008000 */
[----:B--2---:R-:W2:Y:S02]  /*3690*/  FENCE.VIEW.ASYNC.S ;  /* 0x00000000000073c6 */ /* 0x004ea40000000000 */
[----:B--2---:R2:W-:Y:S01]  /*36a0*/  SYNCS.ARRIVE.TRANS64.RED.A1T0 RZ, [R3+URZ], RZ ;  /* 0x000000ff03ff79a7 */ /* 0x0045e200081004ff */
[----:B------:R2:W3:Y:S01]  /*36b0*/  @P0 SYNCS.PHASECHK.TRANS64.TRYWAIT P2, [UR4], R2 ;  /* 0x00000002ff0005a7 */ /* 0x0004e20008041104 */
[----:B------:R-:W-:Y:S01]  /*36c0*/  ULEA.HI UR4, UR30, UR30, URZ, 0x1 ;  /* 0x0000001e1e047291 */ /* 0x000fe2000f8f08ff */
[----:B-1----:R-:W-:-:S03]  /*36d0*/  LOP3.LUT P1, RZ, R6, 0x1, RZ, 0xc0, !PT ;  /* 0x0000000106ff7812 */ /* 0x002fc6000782c0ff */
[----:B------:R-:W-:Y:S02]  /*36e0*/  USHF.L.U32 UR11, UR4, 0x7, URZ ;  /* 0x00000007040b7899 */ /* 0x000fe400080006ff */
[----:B------:R-:W-:Y:S02]  /*36f0*/  ULOP3.LUT UR4, UR4, 0xffe, URZ, 0xc0, !UPT ;  /* 0x00000ffe04047892 */ /* 0x000fe4000f8ec0ff */
[----:B------:R-:W-:Y:S02]  /*3700*/  ULOP3.LUT UR11, UR11, 0xffffff00, URZ, 0xc0, !UPT ;  /* 0xffffff000b0b7892 */ /* 0x000fe4000f8ec0ff */
[----:B------:R-:W-:Y:S02]  /*3710*/  UIADD3 UR4, UPT, UPT, -UR4, UR30, URZ ;  /* 0x0000001e04047290 */ /* 0x000fe4000fffe1ff */
[----:B------:R-:W-:Y:S01]  /*3720*/  UIADD3 UR11, UPT, UPT, UR42, UR11, URZ ;  /* 0x0000000b2a0b7290 */ /* 0x000fe2000fffe0ff */
[----:B------:R-:W1:Y:S03]  /*3730*/  SYNCS.PHASECHK.TRANS64.TRYWAIT P0, [UR31+0xd0], R0 ;  /* 0x0000d000ff0075a7 */ /* 0x000e66000800111f */
[----:B------:R-:W-:Y:S01]  /*3740*/  ULEA UR11, UR4, UR11, 0x14 ;  /* 0x0000000b040b7291 */ /* 0x000fe2000f8ea0ff */
[----:B-123--:R-:W-:Y:S11]  /*3750*/  @!P0 BRA `(.L_x_61) ;  /* 0x00000064001c8947 */ /* 0x00eff60003800000 */
.L_x_155:
[----:B------:R-:W-:Y:S01]  /*3760*/  IADD3 R10, PT, PT, R10, 0x1, RZ ;  /* 0x000000010a0a7810 */ /* 0x000fe20007ffe0ff */
[----:B------:R-:W-:Y:S06]  /*3770*/  BRA.U !UP4, `(.L_x_62) ;  /* 0x000000010cc07547 */ /* 0x000fec000b800000 */
[----:B------:R-:W-:Y:S01]  /*3780*/  UPLOP3.LUT UP2, UPT, UPT, UPT, UPT, 0x40, 0x4 ;  /* 0x000000000004789c */ /* 0x000fe20003f4e870 */
[----:B------:R-:W-:Y:S01]  /*3790*/  UMOV UR23, UR41 ;  /* 0x0000002900177c82 */ /* 0x000fe20008000000 */
[----:B------:R-:W-:Y:S01]  /*37a0*/  UMOV UR22, UR40 ;  /* 0x0000002800167c82 */ /* 0x000fe20008000000 */
[----:B------:R-:W-:-:S08]  /*37b0*/  UMOV UR10, UR24 ;  /* 0x00000018000a7c82 */ /* 0x000fd00008000000 */
.L_x_65:
[----:B------:R-:W-:Y:S02]  /*37c0*/  UIADD3 UR23, UPT, UPT, UR23, 0x1, URZ ;  /* 0x0000000117177890 */ /* 0x000fe4000fffe0ff */
[----:B--2---:R-:W-:Y:S02]  /*37d0*/  ULEA UR5, UR10, UR26, 0x3 ;  /* 0x0000001a0a057291 */ /* 0x004fe4000f8e18ff */
[----:B------:R-:W-:Y:S01]  /*37e0*/  UISETP.NE.AND UP3, UPT, UR23, URZ, UPT ;  /* 0x000000ff1700728c */ /* 0x000fe2000bf65270 */
[----:B---3--:R-:W-:Y:S10]  /*37f0*/  @P2 BRA `(.L_x_63) ;  /* 0x00000000000c2947 */ /* 0x008ff40003800000 */
[----:B-1----:R-:W-:Y:S04]  /*3800*/  SHF.L.U32 R3, R8, 0x1f, RZ ;  /* 0x0000001f08037819 */ /* 0x002fe800000006ff */
[----:B------:R-:W1:Y:S02]  /*3810*/  SYNCS.PHASECHK.TRANS64.TRYWAIT P0, [UR5], R3 ;  /* 0x00000003ff0075a7 */ /* 0x000e640008001105 */
[----:B-1----:R-:W-:Y:S05]  /*3820*/  @!P0 BRA `(.L_x_64) ;  /* 0x0000006400008947 */ /* 0x002fea0003800000 */
.L_x_63:
[----:B------:R-:W-:Y:S01]  /*3830*/  UISETP.NE.AND UP0, UPT, UR22, 0x1, UPT ;  /* 0x000000011600788c */ /* 0x000fe2000bf05270 */
[----:B------:R-:W-:Y:S01]  /*3840*/  PLOP3.LUT P2, PT, PT, PT, PT, 0x80, 0x8 ;  /* 0x000000000008781c */ /* 0x000fe20003f4f070 */
[----:B------:R-:W-:Y:S02]  /*3850*/  UIADD3 UR4, UPT, UPT, UR10, 0x1, URZ ;  /* 0x000000010a047890 */ /* 0x000fe4000fffe0ff */
[----:B------:R-:W-:Y:S02]  /*3860*/  UIADD3 UR25, UPT, UPT, UR5, 0x20, URZ ;  /* 0x0000002005197890 */ /* 0x000fe4000fffe0ff */
[----:B------:R-:W-:Y:S01]  /*3870*/  UISETP.NE.AND UP1, UPT, UR4, 0x4, UPT ;  /* 0x000000040400788c */ /* 0x000fe2000bf25270 */
[----:B------:R-:W-:Y:S01]  /*3880*/  PLOP3.LUT P0, PT, PT, PT, UP0, 0x80, 0x8 ;  /* 0x000000000008781c */ /* 0x000fe20003f0f008 */
[----:B------:R-:W-:Y:S02]  /*3890*/  UIADD3 UR22, UPT, UPT, UR22, -0x1, URZ ;  /* 0xffffffff16167890 */ /* 0x000fe4000fffe0ff */
[----:B------:R-:W-:Y:S02]  /*38a0*/  USEL UR6, URZ, 0x1, UP1 ;  /* 0x00000001ff067887 */ /* 0x000fe40008800000 */
[----:B------:R-:W-:Y:S01]  /*38b0*/  USEL UR24, UR4, URZ, UP1 ;  /* 0x000000ff04187287 */ /* 0x000fe20008800000 */
[----:B------:R-:W-:Y:S01]  /*38c0*/  UMOV UR7, 0x40004040 ;  /* 0x4000404000077882 */ /* 0x000fe20000000000 */
[----:B------:R-:W-:Y:S02]  /*38d0*/  UMOV UR5, 0x40004040 ;  /* 0x4000404000057882 */ /* 0x000fe40000000000 */
[----:B------:R-:W-:Y:S01]  /*38e0*/  @UP0 ULEA UR4, UR24, UR26, 0x3 ;  /* 0x0000001a18040291 */ /* 0x000fe2000f8e18ff */
[----:B------:R-:W-:Y:S01]  /*38f0*/  LOP3.LUT R8, R8, UR6, RZ, 0x3c, !PT ;  /* 0x0000000608087c12 */ /* 0x000fe2000f8e3cff */
[----:B------:R-:W-:Y:S01]  /*3900*/  ULEA UR6, UR10, UR29, 0xb ;  /* 0x0000001d0a067291 */ /* 0x000fe2000f8e58ff */
[----:B------:R-:W-:Y:S02]  /*3910*/  UMOV UR21, 0x40004040 ;  /* 0x4000404000157882 */ /* 0x000fe40000000000 */
[----:B-1----:R-:W-:Y:S01]  /*3920*/  @P0 SHF.L.U32 R0, R8, 0x1f, RZ ;  /* 0x0000001f08000819 */ /* 0x002fe200000006ff */
[----:B------:R-:W-:Y:S02]  /*3930*/  UIADD3 UR20, UPT, UPT, UR6, 0x2, URZ ;  /* 0x0000000206147890 */ /* 0x000fe4000fffe0ff */
[----:B------:R-:W-:Y:S01]  /*3940*/  UIADD3 UR16, UPT, UPT, UR6, 0x4, URZ ;  /* 0x0000000406107890 */ /* 0x000fe2000fffe0ff */
[----:B------:R2:W3:Y:S01]  /*3950*/  @P0 SYNCS.PHASECHK.TRANS64.TRYWAIT P2, [UR4], R0 ;  /* 0x00000000ff0005a7 */ /* 0x0004e20008041104 */
[----:B------:R-:W-:Y:S02]  /*3960*/  ULEA UR4, UR10, UR28, 0x9 ;  /* 0x0000001c0a047291 */ /* 0x000fe4000f8e48ff */
[----:B------:R-:W-:Y:S02]  /*3970*/  UIADD3 UR12, UPT, UPT, UR6, 0x6, URZ ;  /* 0x00000006060c7890 */ /* 0x000fe4000fffe0ff */
[----:B------:R-:W-:Y:S02]  /*3980*/  UIADD3 UR18, UPT, UPT, UR4, 0x2, URZ ;  /* 0x0000000204127890 */ /* 0x000fe4000fffe0ff */
[----:B------:R-:W-:Y:S02]  /*3990*/  UIADD3 UR14, UPT, UPT, UR4, 0x4, URZ ;  /* 0x00000004040e7890 */ /* 0x000fe4000fffe0ff */
[----:B------:R-:W-:Y:S01]  /*39a0*/  UIADD3 UR8, UPT, UPT, UR4, 0x6, URZ ;  /* 0x0000000604087890 */ /* 0x000fe2000fffe0ff */
[----:B------:R2:W-:Y:S01]  /*39b0*/  UTCHMMA gdesc[UR4], gdesc[UR6], tmem[UR11], tmem[UR38], idesc[UR39], UP2 ;  /* 0x00ff2606040075ea */ /* 0x0005e2000900000b */
[----:B------:R-:W-:Y:S01]  /*39c0*/  UPLOP3.LUT UP2, UPT, UPT, UPT, UPT, 0x80, 0x8 ;  /* 0x000000000008789c */ /* 0x000fe20003f4f070 */
[----:B------:R-:W-:Y:S01]  /*39d0*/  UMOV UR19, 0x40004040 ;  /* 0x4000404000137882 */ /* 0x000fe20000000000 */
[----:B------:R-:W-:Y:S01]  /*39e0*/  UMOV UR17, 0x40004040 ;  /* 0x4000404000117882 */ /* 0x000fe20000000000 */
[----:B------:R2:W-:Y:S01]  /*39f0*/  UTCHMMA gdesc[UR18], gdesc[UR20], tmem[UR11], tmem[UR36], idesc[UR37], UPT ;  /* 0x00ff2414120075ea */ /* 0x0005e2000b80000b */
[----:B------:R-:W-:Y:S01]  /*3a00*/  UMOV UR15, 0x40004040 ;  /* 0x40004040000f7882 */ /* 0x000fe20000000000 */
[----:B------:R-:W-:Y:S01]  /*3a10*/  UMOV UR13, 0x40004040 ;  /* 0x40004040000d7882 */ /* 0x000fe20000000000 */
[----:B------:R-:W-:Y:S01]  /*3a20*/  UMOV UR9, 0x40004040 ;  /* 0x4000404000097882 */ /* 0x000fe20000000000 */
[----:B------:R2:W-:Y:S01]  /*3a30*/  UTCHMMA gdesc[UR14], gdesc[UR16], tmem[UR11], tmem[UR34], idesc[UR35], UPT ;  /* 0x00ff22100e0075ea */ /* 0x0005e2000b80000b */
[----:B------:R2:W-:Y:S01]  /*3a40*/  UTCHMMA gdesc[UR8], gdesc[UR12], tmem[UR11], tmem[UR32], idesc[UR33], UPT ;  /* 0x00ff200c080075ea */ /* 0x0005e2000b80000b */
[----:B------:R2:W-:Y:S01]  /*3a50*/  UTCBAR.MULTICAST [UR25], URZ, UR27 ;  /* 0x000000ff190073e9 */ /* 0x0005e2000800081b */
[----:B------:R-:W-:Y:S01]  /*3a60*/  UMOV UR10, UR24 ;  /* 0x00000018000a7c82 */ /* 0x000fe20008000000 */
[----:B------:R-:W-:Y:S05]  /*3a70*/  BRA.U UP3, `(.L_x_65) ;  /* 0xfffffffd03507547 */ /* 0x000fea000b83ffff */
.L_x_62:
[----:B--2---:R-:W-:Y:S01]  /*3a80*/  UIADD3 UR4, UPT, UPT, UR30, 0x1, URZ ;  /* 0x000000011e047890 */ /* 0x004fe2000fffe0ff */
[C---:B------:R-:W-:Y:S01]  /*3a90*/  ISETP.NE.AND P0, PT, R10.reuse, 0x2, PT ;  /* 0x000000020a00780c */ /* 0x040fe20003f05270 */
[----:B------:R-:W-:Y:S02]  /*3aa0*/  UIADD3 UR5, UPT, UPT, UR31, 0xb0, URZ ;  /* 0x000000b01f057890 */ /* 0x000fe4000fffe0ff */
[----:B------:R-:W-:Y:S01]  /*3ab0*/  UISETP.NE.AND UP0, UPT, UR4, 0x4, UPT ;  /* 0x000000040400788c */ /* 0x000fe2000bf05270 */
[----:B-1----:R-:W-:Y:S02]  /*3ac0*/  SEL R0, RZ, 0x1, P0 ;  /* 0x00000001ff007807 */ /* 0x002fe40000000000 */
[----:B------:R-:W-:Y:S01]  /*3ad0*/  SEL R10, R10, RZ, P0 ;  /* 0x000000ff0a0a7207 */ /* 0x000fe20000000000 */
[----:B------:R-:W-:Y:S01]  /*3ae0*/  USEL UR6, URZ, 0x1, UP0 ;  /* 0x00000001ff067887 */ /* 0x000fe20008000000 */
[----:B------:R-:W-:Y:S01]  /*3af0*/  LOP3.LUT R9, R9, R0, RZ, 0x3c, !PT ;  /* 0x0000000009097212 */ /* 0x000fe200078e3cff */
[----:B------:R-:W-:Y:S01]  /*3b00*/  USEL UR30, UR4, URZ, UP0 ;  /* 0x000000ff041e7287 */ /* 0x000fe20008000000 */
[----:B------:R1:W-:Y:S03]  /*3b10*/  UTCBAR [UR5], URZ ;  /* 0x000000ff050073e9 */ /* 0x0003e600080000ff */
[----:B------:R-:W-:Y:S01]  /*3b20*/  LOP3.LUT R11, R11, UR6, RZ, 0x3c, !PT ;  /* 0x000000060b0b7c12 */ /* 0x000fe2000f8e3cff */
[----:B------:R-:W-:Y:S07]  /*3b30*/  @P1 BRA `(.L_x_66) ;  /* 0xfffffff800881947 */ /* 0x000fee000383ffff */
[----:B------:R-:W2:Y:S01]  /*3b40*/  S2UR UR8, SR_CgaCtaId ;  /* 0x00000000000879c3 */ /* 0x000ea20000008800 */
[----:B------:R-:W-:Y:S01]  /*3b50*/  ELECT P0, URZ, PT ;  /* 0x0000000000ff782f */ /* 0x000fe20003800000 */
[----:B------:R-:W-:Y:S01]  /*3b60*/  IMAD.MOV.U32 R0, RZ, RZ, 0x1 ;  /* 0x00000001ff007424 */ /* 0x000fe200078e00ff */
[----:B------:R-:W-:Y:S01]  /*3b70*/  UIADD3 UR26, UPT, UPT, UR26, 0xd0, URZ ;  /* 0x000000d01a1a7890 */ /* 0x000fe2000fffe0ff */
[----:B------:R-:W-:Y:S01]  /*3b80*/  SHF.L.U32 R3, R11, 0x1f, RZ ;  /* 0x0000001f0b037819 */ /* 0x000fe200000006ff */
[----:B------:R-:W-:-:S03]  /*3b90*/  UMOV UR4, 0x40 ;  /* 0x0000004000047882 */ /* 0x000fc60000000000 */
[----:B------:R-:W-:Y:S01]  /*3ba0*/  UVIRTCOUNT.DEALLOC.SMPOOL 0x80 ;  /* 0x000000800000784c */ /* 0x000fe20000000000 */
[----:B--2---:R-:W-:Y:S02]  /*3bb0*/  ULEA UR8, UR8, UR4, 0x18 ;  /* 0x0000000408087291 */ /* 0x004fe4000f8ec0ff */
[----:B------:R-:W-:-:S07]  /*3bc0*/  ULEA UR4, UR30, UR26, 0x3 ;  /* 0x0000001a1e047291 */ /* 0x000fce000f8e18ff */
[----:B------:R2:W-:Y:S02]  /*3bd0*/  @P0 STS.U8 [UR8+0x1c], R0 ;  /* 0x00001c00ff000988 */ /* 0x0005e40008000008 */
[----:B------:R-:W4:Y:S02]  /*3be0*/  SYNCS.PHASECHK.TRANS64.TRYWAIT P0, [UR4], R3 ;  /* 0x00000003ff0075a7 */ /* 0x000f240008001104 */
[----:B--2-4-:R-:W-:Y:S05]  /*3bf0*/  @!P0 BRA `(.L_x_67) ;  /* 0x0000006000248947 */ /* 0x014fea0003800000 */
.L_x_158:
[----:B------:R-:W-:-:S04]  /*3c00*/  UIADD3 UR4, UPT, UPT, UR30, 0x1, URZ ;  /* 0x000000011e047890 */ /* 0x000fc8000fffe0ff */
[----:B------:R-:W-:-:S04]  /*3c10*/  UISETP.NE.AND UP0, UPT, UR4, 0x4, UPT ;  /* 0x000000040400788c */ /* 0x000fc8000bf05270 */
[----:B------:R-:W-:Y:S02]  /*3c20*/  USEL UR6, URZ, 0x1, UP0 ;  /* 0x00000001ff067887 */ /* 0x000fe40008000000 */
[----:B------:R-:W-:-:S04]  /*3c30*/  USEL UR4, UR4, URZ, UP0 ;  /* 0x000000ff04047287 */ /* 0x000fc80008000000 */
[----:B-1----:R-:W-:Y:S01]  /*3c40*/  ULEA UR5, UR4, UR26, 0x3 ;  /* 0x0000001a04057291 */ /* 0x002fe2000f8e18ff */
[----:B------:R-:W-:-:S04]  /*3c50*/  LOP3.LUT R2, R11, UR6, RZ, 0x3c, !PT ;  /* 0x000000060b027c12 */ /* 0x000fc8000f8e3cff */
[----:B--2---:R-:W-:-:S04]  /*3c60*/  SHF.L.U32 R3, R2, 0x1f, RZ ;  /* 0x0000001f02037819 */ /* 0x004fc800000006ff */
[----:B------:R-:W1:Y:S02]  /*3c70*/  SYNCS.PHASECHK.TRANS64.TRYWAIT P0, [UR5], R3 ;  /* 0x00000003ff0075a7 */ /* 0x000e640008001105 */
[----:B-1----:R-:W-:Y:S05]  /*3c80*/  @!P0 BRA `(.L_x_68) ;  /* 0x0000006000188947 */ /* 0x002fea0003800000 */
.L_x_160:
        /* <DEDUP_REMOVED lines=9> */
.L_x_162:
[----:B------:R-:W-:-:S04]  /*3d20*/  UIADD3 UR4, UPT, UPT, UR4, 0x1, URZ ;  /* 0x0000000104047890 */ /* 0x000fc8000fffe0ff */
[----:B------:R-:W-:-:S04]  /*3d30*/  UISETP.NE.AND UP0, UPT, UR4, 0x4, UPT ;  /* 0x000000040400788c */ /* 0x000fc8000bf05270 */
[----:B------:R-:W-:Y:S02]  /*3d40*/  USEL UR5, URZ, 0x1, UP0 ;  /* 0x00000001ff057887 */ /* 0x000fe40008000000 */
[----:B------:R-:W-:-:S04]  /*3d50*/  USEL UR4, UR4, URZ, UP0 ;  /* 0x000000ff04047287 */ /* 0x000fc80008000000 */
[----:B------:R-:W-:Y:S01]  /*3d60*/  ULEA UR4, UR4, UR26, 0x3 ;  /* 0x0000001a04047291 */ /* 0x000fe2000f8e18ff */
[----:B-1----:R-:W-:-:S04]  /*3d70*/  LOP3.LUT R3, R2, UR5, RZ, 0x3c, !PT ;  /* 0x0000000502037c12 */ /* 0x002fc8000f8e3cff */
[----:B------:R-:W-:-:S04]  /*3d80*/  SHF.L.U32 R3, R3, 0x1f, RZ ;  /* 0x0000001f03037819 */ /* 0x000fc800000006ff */
[----:B------:R-:W1:Y:S02]  /*3d90*/  SYNCS.PHASECHK.TRANS64.TRYWAIT P0, [UR4], R3 ;  /* 0x00000003ff0075a7 */ /* 0x000e640008001104 */
[----:B-1----:R-:W-:Y:S05]  /*3da0*/  @!P0 BRA `(.L_x_70) ;  /* 0x0000006000008947 */ /* 0x002fea0003800000 */
.L_x_164:
[----:B------:R-:W-:Y:S01]  /*3db0*/  NOP ;  /* 0x0000000000007918 */ /* 0x000fe20000000000 */
[----:B-1----:R-:W1:Y:S01]  /*3dc0*/  LDS R0, [UR8+0x14] ;  /* 0x00001408ff007984 */ /* 0x002e620008000800 */
[----:B------:R-:W-:Y:S01]  /*3dd0*/  ULOP3.LUT UR4, UR42, 0xffff, URZ, 0xc0, !UPT ;  /* 0x0000ffff2a047892 */ /* 0x000fe2000f8ec0ff */
[----:B------:R-:W-:Y:S01]  /*3de0*/  UMOV UR5, 0xffff ;  /* 0x0000ffff00057882 */ /* 0x000fe20000000000 */
[----:B------:R-:W-:Y:S02]  /*3df0*/  UMOV UR6, 0x1 ;  /* 0x0000000100067882 */ /* 0x000fe40000000000 */
[----:B------:R-:W-:-:S04]  /*3e00*/  USHF.R.U32.HI UR4, URZ, 0x5, UR4 ;  /* 0x00000005ff047899 */ /* 0x000fc80008011604 */
[----:B------:R-:W-:Y:S02]  /*3e10*/  USHF.L.U32 UR5, UR5, UR4, URZ ;  /* 0x0000000405057299 */ /* 0x000fe400080006ff */
[----:B------:R-:W-:-:S04]  /*3e20*/  USHF.L.U32 UR4, UR6, UR4, URZ ;  /* 0x0000000406047299 */ /* 0x000fc800080006ff */
[----:B-1----:R-:W-:-:S04]  /*3e30*/  LOP3.LUT R0, R0, UR5, RZ, 0xc0, !PT ;  /* 0x0000000500007c12 */ /* 0x002fc8000f8ec0ff */
[----:B------:R-:W-:-:S13]  /*3e40*/  ISETP.NE.AND P0, PT, R0, UR5, PT ;  /* 0x0000000500007c0c */ /* 0x000fda000bf05270 */
[----:B------:R-:W-:Y:S05]  /*3e50*/  @P0 BRA `(.L_x_71) ;  /* 0x0000000000580947 */ /* 0x000fea0003800000 */
[----:B------:R-:W1:Y:S02]  /*3e60*/  LDS R0, [UR8+0x18] ;  /* 0x00001808ff007984 */ /* 0x000e640008000800 */
[----:B-1----:R-:W-:-:S04]  /*3e70*/  LOP3.LUT R0, R0, UR4, RZ, 0xc0, !PT ;  /* 0x0000000400007c12 */ /* 0x002fc8000f8ec0ff */
[----:B------:R-:W-:-:S13]  /*3e80*/  ISETP.NE.AND P0, PT, R0, UR4, PT ;  /* 0x0000000400007c0c */ /* 0x000fda000bf05270 */
[----:B------:R-:W-:Y:S05]  /*3e90*/  @P0 BRA `(.L_x_72) ;  /* 0x00000000003c0947 */ /* 0x000fea0003800000 */
[----:B------:R-:W1:Y:S01]  /*3ea0*/  S2R R2, SR_LANEID ;  /* 0x0000000000027919 */ /* 0x000e620000000000 */
[----:B------:R-:W-:Y:S01]  /*3eb0*/  ULOP3.LUT UR5, URZ, UR5, URZ, 0x33, !UPT ;  /* 0x00000005ff057292 */ /* 0x000fe2000f8e33ff */
[----:B------:R-:W-:Y:S01]  /*3ec0*/  LOP3.LUT R4, RZ, UR4, RZ, 0x33, !PT ;  /* 0x00000004ff047c12 */ /* 0x000fe2000f8e33ff */
[----:B------:R-:W-:Y:S02]  /*3ed0*/  VOTEU.ANY UR4, UPT, PT ;  /* 0x0000000000047886 */ /* 0x000fe400038e0100 */
[----:B------:R-:W-:Y:S01]  /*3ee0*/  UFLO.U32 UR4, UR4 ;  /* 0x00000004000472bd */ /* 0x000fe200080e0000 */
[----:B------:R-:W2:Y:S01]  /*3ef0*/  REDUX UR6, R4 ;  /* 0x00000000040673c4 */ /* 0x000ea20000000000 */
[----:B------:R-:W-:-:S06]  /*3f00*/  IMAD.U32 R0, RZ, RZ, UR5 ;  /* 0x00000005ff007e24 */ /* 0x000fcc000f8e00ff */
[----:B------:R4:W-:Y:S01]  /*3f10*/  UTCATOMSWS.AND URZ, UR5 ;  /* 0x0000000500ff79e3 */ /* 0x0009e20008000000 */
[----:B------:R-:W3:Y:S01]  /*3f20*/  REDUX UR7, R0 ;  /* 0x00000000000773c4 */ /* 0x000ee20000000000 */
[----:B-1----:R-:W-:Y:S01]  /*3f30*/  ISETP.EQ.U32.AND P0, PT, R2, UR4, PT ;  /* 0x0000000402007c0c */ /* 0x002fe2000bf02070 */
[----:B--2---:R-:W-:Y:S01]  /*3f40*/  IMAD.U32 R2, RZ, RZ, UR6 ;  /* 0x00000006ff027e24 */ /* 0x004fe2000f8e00ff */
[----:B---3--:R-:W-:-:S11]  /*3f50*/  MOV R3, UR7 ;  /* 0x0000000700037c02 */ /* 0x008fd60008000f00 */
[----:B------:R4:W-:Y:S04]  /*3f60*/  @P0 ATOMS.AND RZ, [UR8+0x14], R3 ;  /* 0x00001403ffff098c */ /* 0x0009e8000a800008 */
[----:B------:R4:W-:Y:S01]  /*3f70*/  @P0 ATOMS.AND RZ, [UR8+0x18], R2 ;  /* 0x00001802ffff098c */ /* 0x0009e2000a800008 */
[----:B------:R-:W-:Y:S05]  /*3f80*/  BRA `(.L_x_73) ;  /* 0x0000000000147947 */ /* 0x000fea0003800000 */
.L_x_72:
[----:B------:R-:W-:Y:S02]  /*3f90*/  MOV R2, 0x3fb0 ;  /* 0x00003fb000027802 */ /* 0x000fe40000000f00 */
[----:B---3-5:R-:W-:Y:S05]  /*3fa0*/  CALL.REL.NOINC `($__internal_0_$__cuda_sm10x_tcgen05_guardrail_trap_col_being_dealloced_not_returned_by_alloc) ;  /* 0x0000006000e87944 */ /* 0x028fea0003c00000 */
[----:B------:R-:W-:Y:S05]  /*3fb0*/  BRA `(.L_x_73) ;  /* 0x0000000000087947 */ /* 0x000fea0003800000 */
.L_x_71:
[----:B------:R-:W-:Y:S02]  /*3fc0*/  MOV R2, 0x3fe0 ;  /* 0x00003fe000027802 */ /* 0x000fe40000000f00 */
[----:B---3-5:R-:W-:Y:S05]  /*3fd0*/  CALL.REL.NOINC `($__internal_2_$__cuda_sm10x_tcgen05_guardrail_trap_unallocated_columns_being_dealloced) ;  /* 0x0000006000f47944 */ /* 0x028fea0003c00000 */
.L_x_73:
[----:B------:R-:W-:Y:S01]  /*3fe0*/  NOP ;  /* 0x0000000000007918 */ /* 0x000fe20000000000 */
[----:B----4-:R-:W-:Y:S05]  /*3ff0*/  EXIT ;  /* 0x000000000000794d */ /* 0x010fea0003800000 */
.L_x_55:
[----:B------:R-:W-:-:S09]  /*4000*/  UISETP.NE.OR UP0, UPT, UR17, 0x3, !UP3 ;  /* 0x000000031100788c */ /* 0x000fd2000df05670 */
[----:B------:R-:W-:Y:S05]  /*4010*/  BRA.U UP0, `(.L_x_74) ;  /* 0x00000011005c7547 */ /* 0x000fea000b800000 */
[----:B------:R-:W2:Y:S01]  /*4020*/  S2UR UR10, SR_CgaCtaId ;  /* 0x00000000000a79c3 */ /* 0x000ea20000008800 */
[----:B------:R-:W3:Y:S01]  /*4030*/  LDCU UR31, c[0x0][0x370] ;  /* 0x00006e00ff1f77ac */ /* 0x000ee20008000800 */
[----:B------:R-:W-:Y:S02]  /*4040*/  HFMA2 R13, -RZ, RZ, 0, 0 ;  /* 0x00000000ff0d7431 */ /* 0x000fe400000001ff */
[----:B------:R-:W-:Y:S01]  /*4050*/  IMAD.MOV.U32 R15, RZ, RZ, 0x1 ;  /* 0x00000001ff0f7424 */ /* 0x000fe200078e00ff */
[----:B------:R-:W-:Y:S01]  /*4060*/  MOV R7, 0x2000 ;  /* 0x0000200000077802 */ /* 0x000fe20000000f00 */
[----:B------:R-:W3:Y:S01]  /*4070*/  LDCU.128 UR44, c[0x0][0xb10] ;  /* 0x00016200ff2c77ac */ /* 0x000ee20008000c00 */
[----:B------:R-:W-:Y:S01]  /*4080*/  IMAD.MOV.U32 R14, RZ, RZ, RZ ;  /* 0x000000ffff0e7224 */ /* 0x000fe200078e00ff */
[----:B------:R-:W4:Y:S01]  /*4090*/  LDC.64 R16, c[0x0][0x348] ;  /* 0x0000d200ff107b82 */ /* 0x000f220000000a00 */
[----:B------:R-:W1:Y:S01]  /*40a0*/  LDCU UR30, c[0x0][0x374] ;  /* 0x00006e80ff1e77ac */ /* 0x000e620008000800 */
[----:B------:R-:W2:Y:S06]  /*40b0*/  LDCU UR15, c[0x0][0xb0c] ;  /* 0x00016180ff0f77ac */ /* 0x000eac0008000800 */
[----:B------:R-:W4:Y:S01]  /*40c0*/  LDC.64 R2, c[0x0][0x888] ;  /* 0x00022200ff027b82 */ /* 0x000f220000000a00 */
[----:B------:R-:W4:Y:S01]  /*40d0*/  LDCU UR49, c[0x0][0xb20] ;  /* 0x00016400ff3177ac */ /* 0x000f220008000800 */
[----:B------:R-:W4:Y:S06]  /*40e0*/  LDCU UR4, c[0x0][0xb30] ;  /* 0x00016600ff0477ac */ /* 0x000f2c0008000800 */
[----:B------:R-:W4:Y:S01]  /*40f0*/  LDC.64 R4, c[0x0][0x890] ;  /* 0x00022400ff047b82 */ /* 0x000f220000000a00 */
[----:B------:R-:W-:Y:S01]  /*4100*/  UMOV UR21, 0x400 ;  /* 0x0000040000157882 */ /* 0x000fe20000000000 */
[----:B---3--:R-:W-:-:S02]  /*4110*/  UIMAD.WIDE.U32 UR6, UR31, UR44, URZ ;  /* 0x0000002c1f0672a5 */ /* 0x008fc4000f8e00ff */
[----:B-1----:R-:W-:Y:S02]  /*4120*/  UIMAD.WIDE.U32 UR8, UR30, UR47, URZ ;  /* 0x0000002f1e0872a5 */ /* 0x002fe4000f8e00ff */
[----:B--2---:R-:W-:Y:S02]  /*4130*/  ULEA UR21, UR10, UR21, 0x18 ;  /* 0x000000150a157291 */ /* 0x004fe4000f8ec0ff */
[----:B------:R-:W-:Y:S02]  /*4140*/  UPLOP3.LUT UP3, UPT, UPT, UPT, UPT, 0x40, 0x4 ;  /* 0x000000000004789c */ /* 0x000fe40003f6e870 */
[----:B------:R-:W-:Y:S02]  /*4150*/  UIADD3 UR37, UPT, UPT, UR21, 0x58, URZ ;  /* 0x0000005815257890 */ /* 0x000fe4000fffe0ff */
[----:B------:R-:W-:Y:S02]  /*4160*/  UIADD3 UR33, UPT, UPT, UR21, 0x40, URZ ;  /* 0x0000004015217890 */ /* 0x000fe4000fffe0ff */
[----:B------:R-:W-:-:S02]  /*4170*/  UIADD3 UR25, UPT, UPT, UR21, 0x48, URZ ;  /* 0x0000004815197890 */ /* 0x000fc4000fffe0ff */
[----:B------:R-:W-:Y:S01]  /*4180*/  UIADD3 UR17, UPT, UPT, UR21, 0x50, URZ ;  /* 0x0000005015117890 */ /* 0x000fe2000fffe0ff */
[----:B------:R-:W-:Y:S01]  /*4190*/  UMOV UR6, UR7 ;  /* 0x0000000700067c82 */ /* 0x000fe20008000000 */
[----:B------:R-:W-:Y:S01]  /*41a0*/  UMOV UR41, UR9 ;  /* 0x0000000900297c82 */ /* 0x000fe20008000000 */
[----:B------:R-:W-:Y:S02]  /*41b0*/  UISETP.GE.AND UP0, UPT, UR42, 0x1, UPT ;  /* 0x000000012a00788c */ /* 0x000fe4000bf06270 */
[----:B------:R-:W-:Y:S01]  /*41c0*/  UISETP.NE.AND UP4, UPT, UR42, 0x1, UPT ;  /* 0x000000012a00788c */ /* 0x000fe2000bf85270 */
[----:B------:R-:W1:Y:S01]  /*41d0*/  LDCU.64 UR22, c[0x0][0xb28] ;  /* 0x00016500ff1677ac */ /* 0x000e620008000a00 */
[----:B------:R-:W-:Y:S02]  /*41e0*/  UISETP.NE.AND UP6, UPT, UR15, 0x1, UPT ;  /* 0x000000010f00788c */ /* 0x000fe4000bfc5270 */
[----:B------:R-:W-:Y:S02]  /*41f0*/  UISETP.NE.AND UP5, UPT, UR46, 0x1, UPT ;  /* 0x000000012e00788c */ /* 0x000fe4000bfa5270 */
[----:B------:R-:W-:-:S02]  /*4200*/  UPRMT UR37, UR10, 0x654, UR37 ;  /* 0x000006540a257896 */ /* 0x000fc40008000025 */
[----:B------:R-:W-:Y:S02]  /*4210*/  USHF.R.U32.HI UR43, URZ, UR45, UR6 ;  /* 0x0000002dff2b7299 */ /* 0x000fe40008011606 */
[----:B------:R-:W-:Y:S02]  /*4220*/  UPRMT UR40, UR10, 0x654, UR33 ;  /* 0x000006540a287896 */ /* 0x000fe40008000021 */
[----:B------:R-:W-:Y:S02]  /*4230*/  UPRMT UR39, UR10, 0x654, UR25 ;  /* 0x000006540a277896 */ /* 0x000fe40008000019 */
[----:B------:R-:W-:Y:S02]  /*4240*/  UPRMT UR38, UR10, 0x654, UR17 ;  /* 0x000006540a267896 */ /* 0x000fe40008000011 */
[----:B----4-:R-:W-:Y:S02]  /*4250*/  USHF.R.U32.HI UR41, URZ, UR49, UR41 ;  /* 0x00000031ff297299 */ /* 0x010fe40008011629 */
[----:B------:R-:W-:-:S11]  /*4260*/  UISETP.NE.AND UP2, UPT, UR4, 0x1, UPT ;  /* 0x000000010400788c */ /* 0x000fd6000bf45270 */
.L_x_85:
[C---:B------:R-:W-:Y:S02]  /*4270*/  LEA R12, R14.reuse, UR21, 0x3 ;  /* 0x000000150e0c7c11 */ /* 0x040fe4000f8e18ff */
[----:B------:R-:W-:Y:S02]  /*4280*/  SHF.L.U32 R9, R13, 0x1f, RZ ;  /* 0x0000001f0d097819 */ /* 0x000fe400000006ff */
[----:B------:R-:W-:Y:S02]  /*4290*/  LEA R10, R14, UR21, 0x4 ;  /* 0x000000150e0a7c11 */ /* 0x000fe4000f8e20ff */
[----:B--2---:R-:W2:Y:S02]  /*42a0*/  SYNCS.PHASECHK.TRANS64.TRYWAIT P0, [R12+URZ+0x90], R9 ;  /* 0x000090090c0075a7 */ /* 0x004ea400080011ff */
[----:B--2---:R-:W-:Y:S05]  /*42b0*/  @!P0 BRA `(.L_x_75) ;  /* 0x0000005800d48947 */ /* 0x004fea0003800000 */
.L_x_165:
[----:B--2---:R-:W2:Y:S01]  /*42c0*/  LDS.128 R8, [R10+0x120] ;  /* 0x000120000a087984 */ /* 0x004ea20000000c00 */
[----:B------:R-:W-:Y:S01]  /*42d0*/  UISETP.GE.AND UP0, UPT, UR42, 0x1, UPT ;  /* 0x000000012a00788c */ /* 0x000fe2000bf06270 */
[----:B------:R-:W-:Y:S01]  /*42e0*/  @!PT LDS RZ, [RZ] ;  /* 0x00000000fffff984 */ /* 0x000fe20000000800 */
[----:B------:R-:W-:Y:S01]  /*42f0*/  @!PT LDS RZ, [RZ] ;  /* 0x00000000fffff984 */ /* 0x000fe20000000800 */
[----:B------:R-:W-:Y:S01]  /*4300*/  @!PT LDS RZ, [RZ] ;  /* 0x00000000fffff984 */ /* 0x000fe20000000800 */
[----:B------:R-:W-:Y:S01]  /*4310*/  @!PT LDS RZ, [RZ] ;  /* 0x00000000fffff984 */ /* 0x000fe20000000800 */
[----:B------:R3:W-:Y:S06]  /*4320*/  MEMBAR.ALL.CTA ;  /* 0x0000000000007992 */ /* 0x0007ec0000008000 */
[----:B---3--:R-:W3:Y:S01]  /*4330*/  FENCE.VIEW.ASYNC.S ;  /* 0x00000000000073c6 */ /* 0x008ee20000000000 */
[----:B--2---:R-:W-:Y:S11]  /*4340*/  LOP3.LUT P0, RZ, R10, 0x1, RZ, 0xc0, !PT ;  /* 0x000000010aff7812 */ /* 0x004ff6000780c0ff */
[----:B------:R-:W-:Y:S02]  /*4350*/  @!UPT UIADD3 URZ, UPT, UPT, URZ, URZ, URZ ;  /* 0x000000fffffff290 */ /* 0x000fe4000fffe0ff */
[----:B---3--:R-:W-:Y:S01]  /*4360*/  VOTEU.ANY UP1, P0 ;  /* 0x0000000000ff7886 */ /* 0x008fe20000020100 */
[----:B------:R-:W-:Y:S11]  /*4370*/  PLOP3.LUT P0, PT, PT, PT, UP1, 0x80, 0x8 ;  /* 0x000000000008781c */ /* 0x000ff60003f0f018 */
[----:B------:R-:W-:Y:S02]  /*4380*/  @!UPT UIADD3 URZ, UPT, UPT, URZ, URZ, URZ ;  /* 0x000000fffffff290 */ /* 0x000fe4000fffe0ff */
[----:B------:R-:W-:Y:S02]  /*4390*/  @P0 SHF.R.U32.HI R0, RZ, 0x10, R9 ;  /* 0x00000010ff000819 */ /* 0x000fe40000011609 */
[----:B------:R-:W-:Y:S02]  /*43a0*/  @P0 MOV R6, R8 ;  /* 0x0000000800060202 */ /* 0x000fe40000000f00 */
[----:B------:R-:W-:Y:S01]  /*43b0*/  @P0 R2UR UR4, R0 ;  /* 0x00000000000402ca */ /* 0x000fe200000e0000 */
[----:B------:R-:W-:Y:S01]  /*43c0*/  VIADD R0, R12, 0xa0 ;  /* 0x000000a00c007836 */ /* 0x000fe20000000000 */
[----:B------:R-:W-:Y:S02]  /*43d0*/  @P0 LOP3.LUT R8, R9, 0xffff, RZ, 0xc0, !PT ;  /* 0x0000ffff09080812 */ /* 0x000fe400078ec0ff */
[----:B------:R-:W-:Y:S02]  /*43e0*/  @P0 R2UR UR6, R6 ;  /* 0x00000000060602ca */ /* 0x000fe400000e0000 */
[----:B------:R-:W-:Y:S02]  /*43f0*/  PRMT R0, RZ, 0x654, R0 ;  /* 0x00000654ff007816 */ /* 0x000fe40000000000 */
[----:B------:R-:W-:Y:S02]  /*4400*/  @P0 R2UR UR5, R8 ;  /* 0x00000000080502ca */ /* 0x000fe400000e0000 */
[----:B------:R2:W-:Y:S03]  /*4410*/  SYNCS.ARRIVE.TRANS64.RED.A1T0 RZ, [R0+URZ], RZ ;  /* 0x000000ff00ff79a7 */ /* 0x0005e600081004ff */
[----:B------:R-:W-:Y:S04]  /*4420*/  @UP1 UMOV UR29, UR4 ;  /* 0x00000004001d1c82 */ /* 0x000fe80008000000 */
[----:B------:R-:W-:Y:S04]  /*4430*/  @UP1 UMOV UR14, UR6 ;  /* 0x00000006000e1c82 */ /* 0x000fe80008000000 */
[----:B------:R-:W-:Y:S01]  /*4440*/  @UP1 UMOV UR13, UR5 ;  /* 0x00000005000d1c82 */ /* 0x000fe20008000000 */
[----:B------:R-:W-:Y:S05]  /*4450*/  BRA.U !UP0, `(.L_x_76) ;  /* 0x0000000108a47547 */ /* 0x000fea000b800000 */
[----:B------:R-:W-:Y:S02]  /*4460*/  UIMAD.WIDE.U32 UR18, UR13, UR47, URZ ;  /* 0x0000002f0d1272a5 */ /* 0x000fe4000f8e00ff */
[----:B------:R-:W-:Y:S02]  /*4470*/  UIMAD.WIDE.U32 UR26, UR14, UR44, URZ ;  /* 0x0000002c0e1a72a5 */ /* 0x000fe4000f8e00ff */
[----:B------:R-:W-:Y:S02]  /*4480*/  USEL UR4, UR30, UR41, !UP5 ;  /* 0x000000291e047287 */ /* 0x000fe4000e800000 */
[----:B------:R-:W-:Y:S02]  /*4490*/  USEL UR7, UR31, UR43, !UP6 ;  /* 0x0000002b1f077287 */ /* 0x000fe4000f000000 */
[----:B-1----:R-:W-:Y:S02]  /*44a0*/  UIMAD.WIDE.U32 UR8, UR4, UR22, URZ ;  /* 0x00000016040872a5 */ /* 0x002fe4000f8e00ff */
[----:B------:R-:W-:Y:S01]  /*44b0*/  UIMAD.WIDE.U32 UR10, UR7, UR22, URZ ;  /* 0x00000016070a72a5 */ /* 0x000fe2000f8e00ff */
[----:B------:R-:W-:Y:S02]  /*44c0*/  UMOV UR5, UR19 ;  /* 0x0000001300057c82 */ /* 0x000fe40008000000 */
[----:B------:R-:W-:Y:S03]  /*44d0*/  USHF.R.U32.HI UR6, URZ, UR49, UR5 ;  /* 0x00000031ff067299 */ /* 0x000fe60008011605 */
[----:B------:R-:W-:Y:S01]  /*44e0*/  UMOV UR5, UR27 ;  /* 0x0000001b00057c82 */ /* 0x000fe20008000000 */
[----:B------:R-:W-:Y:S02]  /*44f0*/  USEL UR6, UR13, UR6, !UP5 ;  /* 0x000000060d067287 */ /* 0x000fe4000e800000 */
[----:B------:R-:W-:Y:S03]  /*4500*/  USHF.R.U32.HI UR12, URZ, UR45, UR5 ;  /* 0x0000002dff0c7299 */ /* 0x000fe60008011605 */
[----:B------:R-:W-:Y:S02]  /*4510*/  UMOV UR5, UR9 ;  /* 0x0000000900057c82 */ /* 0x000fe40008000000 */
[----:B------:R-:W-:Y:S03]  /*4520*/  @UP4 USHF.R.U32.HI UR4, URZ, UR23, UR5 ;  /* 0x00000017ff044299 */ /* 0x000fe60008011605 */
[----:B------:R-:W-:Y:S01]  /*4530*/  UMOV UR5, UR11 ;  /* 0x0000000b00057c82 */ /* 0x000fe20008000000 */
[----:B------:R-:W-:Y:S02]  /*4540*/  UIMAD UR4, UR42, UR4, URZ ;  /* 0x000000042a0472a4 */ /* 0x000fe4000f8e02ff */
[----:B------:R-:W-:Y:S02]  /*4550*/  @UP4 USHF.R.U32.HI UR7, URZ, UR23, UR5 ;  /* 0x00000017ff074299 */ /* 0x000fe40008011605 */
[----:B------:R-:W-:Y:S02]  /*4560*/  UIMAD.WIDE.U32 UR10, UR6, UR22, URZ ;  /* 0x00000016060a72a5 */ /* 0x000fe4000f8e00ff */
[----:B------:R-:W-:Y:S02]  /*4570*/  USEL UR5, UR14, UR12, !UP6 ;  /* 0x0000000c0e057287 */ /* 0x000fe4000f000000 */
[----:B------:R-:W-:Y:S02]  /*4580*/  UIMAD UR8, UR42, UR7, URZ ;  /* 0x000000072a0872a4 */ /* 0x000fe4000f8e02ff */
[----:B------:R-:W-:Y:S03]  /*4590*/  UISETP.GE.AND UP0, UPT, UR6, UR4, UPT ;  /* 0x000000040600728c */ /* 0x000fe6000bf06270 */
[----:B------:R-:W-:Y:S01]  /*45a0*/  UMOV UR4, UR11 ;  /* 0x0000000b00047c82 */ /* 0x000fe20008000000 */
[----:B------:R-:W-:Y:S02]  /*45b0*/  UISETP.GE.OR UP0, UPT, UR5, UR8, UP0 ;  /* 0x000000080500728c */ /* 0x000fe40008706670 */
[----:B------:R-:W-:Y:S02]  /*45c0*/  USHF.R.U32.HI UR4, URZ, UR23, UR4 ;  /* 0x00000017ff047299 */ /* 0x000fe40008011604 */
[----:B------:R-:W-:Y:S02]  /*45d0*/  UIMAD.WIDE.U32 UR8, UR5, UR22, URZ ;  /* 0x00000016050872a5 */ /* 0x000fe4000f8e00ff */
[----:B------:R-:W-:Y:S04]  /*45e0*/  USEL UR10, UR6, UR4, !UP4 ;  /* 0x00000004060a7287 */ /* 0x000fe8000e000000 */
[----:B------:R-:W-:Y:S01]  /*45f0*/  UIADD3 UR11, UPT, UPT, -UR10, URZ, URZ ;  /* 0x000000ff0a0b7290 */ /* 0x000fe2000fffe1ff */
[----:B------:R-:W-:Y:S02]  /*4600*/  @!UP0 UMOV UR4, UR9 ;  /* 0x0000000900048c82 */ /* 0x000fe40008000000 */
[----:B------:R-:W-:Y:S02]  /*4610*/  @!UP0 USHF.R.U32.HI UR4, URZ, UR23, UR4 ;  /* 0x00000017ff048299 */ /* 0x000fe40008011604 */
[----:B------:R-:W-:Y:S02]  /*4620*/  UIMAD UR8, UR42, UR11, UR6 ;  /* 0x0000000b2a0872a4 */ /* 0x000fe4000f8e0206 */
[----:B------:R-:W-:Y:S04]  /*4630*/  @!UP0 USEL UR4, UR5, UR4, !UP4 ;  /* 0x0000000405048287 */ /* 0x000fe8000e000000 */
[----:B------:R-:W-:Y:S02]  /*4640*/  @!UP0 UIMAD UR8, UR7, UR8, UR4 ;  /* 0x00000008070882a4 */ /* 0x000fe4000f8e0204 */
[----:B------:R-:W-:Y:S02]  /*4650*/  @!UP0 UIADD3 UR9, UPT, UPT, UR10, -UR4, URZ ;  /* 0x800000040a098290 */ /* 0x000fe4000fffe0ff */
[----:B------:R-:W-:Y:S02]  /*4660*/  UIADD3 UR4, UPT, UPT, -UR5, URZ, URZ ;  /* 0x000000ff05047290 */ /* 0x000fe4000fffe1ff */
[----:B------:R-:W-:Y:S02]  /*4670*/  UIADD3 UR7, UPT, UPT, -UR6, URZ, URZ ;  /* 0x000000ff06077290 */ /* 0x000fe4000fffe1ff */
[----:B------:R-:W-:Y:S02]  /*4680*/  @!UP0 UIMAD UR6, UR9, UR42, UR5 ;  /* 0x0000002a090682a4 */ /* 0x000fe4000f8e0205 */
[----:B------:R-:W-:Y:S02]  /*4690*/  UIMAD UR14, UR15, UR4, UR14 ;  /* 0x000000040f0e72a4 */ /* 0x000fe4000f8e020e */
[----:B------:R-:W-:Y:S01]  /*46a0*/  UIMAD UR13, UR46, UR7, UR13 ;  /* 0x000000072e0d72a4 */ /* 0x000fe2000f8e020d */
[----:B------:R-:W-:Y:S02]  /*46b0*/  @!UP0 UMOV UR5, UR8 ;  /* 0x0000000800058c82 */ /* 0x000fe40008000000 */
[----:B------:R-:W-:Y:S02]  /*46c0*/  UIMAD UR14, UR5, UR15, UR14 ;  /* 0x0000000f050e72a4 */ /* 0x000fe4000f8e020e */
[----:B------:R-:W-:Y:S11]  /*46d0*/  UIMAD UR13, UR6, UR46, UR13 ;  /* 0x0000002e060d72a4 */ /* 0x000ff6000f8e020d */
[----:B------:R-:W-:Y:S01]  /*46e0*/  @!UPT UIADD3 URZ, UPT, UPT, URZ, URZ, URZ ;  /* 0x000000fffffff290 */ /* 0x000fe2000fffe0ff */
.L_x_76:
[----:B------:R-:W3:Y:S01]  /*46f0*/  @!UP2 LDCU.128 UR8, c[0x0][0xb10] ;  /* 0x00016200ff08a7ac */ /* 0x000ee20008000c00 */
[C---:B------:R-:W-:Y:S02]  /*4700*/  ISETP.NE.U32.AND P1, PT, R4.reuse, RZ, PT ;  /* 0x000000ff0400720c */ /* 0x040fe40003f25070 */
[----:B------:R-:W-:Y:S02]  /*4710*/  ISETP.NE.U32.AND P0, PT, R4, RZ, PT ;  /* 0x000000ff0400720c */ /* 0x000fe40003f05070 */
[C---:B------:R-:W-:Y:S02]  /*4720*/  ISETP.NE.AND.EX P1, PT, R5.reuse, RZ, PT, P1 ;  /* 0x000000ff0500720c */ /* 0x040fe40003f25310 */
[----:B------:R-:W-:Y:S01]  /*4730*/  ISETP.NE.AND.EX P0, PT, R5, RZ, PT, P0 ;  /* 0x000000ff0500720c */ /* 0x000fe20003f05300 */
[----:B------:R-:W4:Y:S01]  /*4740*/  @!UP2 LDCU UR5, c[0x0][0xb0c] ;  /* 0x00016180ff05a7ac */ /* 0x000f220008000800 */
[----:B------:R-:W-:Y:S01]  /*4750*/  SHF.L.U32 R9, R15, 0x1f, RZ ;  /* 0x0000001f0f097819 */ /* 0x000fe200000006ff */
[----:B------:R-:W-:Y:S02]  /*4760*/  USHF.L.U32 UR35, UR16, 0x6, URZ ;  /* 0x0000000610237899 */ /* 0x000fe400080006ff */
[----:B------:R-:W-:Y:S02]  /*4770*/  USHF.L.U32 UR34, UR20, 0x8, URZ ;  /* 0x0000000814227899 */ /* 0x000fe400080006ff */
[----:B---3--:R-:W-:Y:S07]  /*4780*/  UIMAD.WIDE.U32 UR6, UR14, UR8, URZ ;  /* 0x000000080e0672a5 */ /* 0x008fee000f8e00ff */
[----:B------:R-:W-:Y:S01]  /*4790*/  @!UP2 UMOV UR4, UR7 ;  /* 0x000000070004ac82 */ /* 0x000fe20008000000 */
[----:B----4-:R-:W-:Y:S02]  /*47a0*/  @!UP2 UISETP.NE.AND UP0, UPT, UR5, 0x1, UPT ;  /* 0x000000010500a88c */ /* 0x010fe4000bf05270 */
[----:B------:R-:W-:Y:S02]  /*47b0*/  @!UP2 USHF.R.U32.HI UR4, URZ, UR9, UR4 ;  /* 0x00000009ff04a299 */ /* 0x000fe40008011604 */
[----:B------:R-:W-:Y:S02]  /*47c0*/  UIMAD.WIDE.U32 UR6, UR13, UR11, URZ ;  /* 0x0000000b0d0672a5 */ /* 0x000fe4000f8e00ff */
[----:B------:R-:W-:Y:S02]  /*47d0*/  @!UP2 USEL UR8, UR14, UR4, !UP0 ;  /* 0x000000040e08a287 */ /* 0x000fe4000c000000 */
[----:B------:R-:W-:Y:S03]  /*47e0*/  @!UP2 UISETP.NE.AND UP0, UPT, UR10, 0x1, UPT ;  /* 0x000000010a00a88c */ /* 0x000fe6000bf05270 */
[----:B------:R-:W-:Y:S02]  /*47f0*/  @!UP2 UMOV UR6, UR7 ;  /* 0x000000070006ac82 */ /* 0x000fe40008000000 */
[----:B------:R-:W3:Y:S02]  /*4800*/  @!UP2 LDCU UR4, c[0x0][0xb20] ;  /* 0x00016400ff04a7ac */ /* 0x000ee40008000800 */
[----:B---3--:R-:W-:Y:S04]  /*4810*/  @!UP2 USHF.R.U32.HI UR6, URZ, UR4, UR6 ;  /* 0x00000004ff06a299 */ /* 0x008fe80008011606 */
[----:B------:R-:W-:Y:S04]  /*4820*/  @!UP2 USEL UR6, UR13, UR6, !UP0 ;  /* 0x000000060d06a287 */ /* 0x000fe8000c000000 */
[----:B------:R-:W-:Y:S02]  /*4830*/  @!UP2 UIADD3 UR4, UPT, UPT, -UR8, UR6, URZ ;  /* 0x000000060804a290 */ /* 0x000fe4000fffe1ff */
[----:B------:R-:W-:Y:S02]  /*4840*/  @!UP2 UIADD3 UR6, UPT, UPT, UR8, -UR6, URZ ;  /* 0x800000060806a290 */ /* 0x000fe4000fffe0ff */
[----:B------:R-:W-:Y:S02]  /*4850*/  @!UP2 UIMAD UR14, UR4, UR5, UR14 ;  /* 0x00000005040ea2a4 */ /* 0x000fe4000f8e020e */
[----:B------:R-:W-:Y:S01]  /*4860*/  @!UP2 UIMAD UR13, UR6, UR10, UR13 ;  /* 0x0000000a060da2a4 */ /* 0x000fe2000f8e020d */
[----:B------:R-:W-:Y:S11]  /*4870*/  BRA.U UP3, `(.L_x_77) ;  /* 0x0000000103107547 */ /* 0x000ff6000b800000 */
[----:B--2---:R-:W-:Y:S04]  /*4880*/  MOV R0, UR48 ;  /* 0x0000003000007c02 */ /* 0x004fe80008000f00 */
[----:B------:R-:W-:Y:S04]  /*4890*/  SHF.L.U32 R11, R0, 0x1f, RZ ;  /* 0x0000001f000b7819 */ /* 0x000fe800000006ff */
[----:B------:R-:W2:Y:S02]  /*48a0*/  SYNCS.PHASECHK.TRANS64.TRYWAIT P2, [UR21+0x88], R11 ;  /* 0x0000880bff0075a7 */ /* 0x000ea40008041115 */
[----:B--2---:R-:W-:Y:S05]  /*48b0*/  @!P2 BRA `(.L_x_78) ;  /* 0x000000540068a947 */ /* 0x004fea0003800000 */
.L_x_77:
[----:B------:R-:W-:Y:S05]  /*48c0*/  @!P1 BRA `(.L_x_79) ;  /* 0x0000000000309947 */ /* 0x000fea0003800000 */
[----:B------:R-:W-:Y:S01]  /*48d0*/  ISETP.NE.U32.AND P1, PT, R2, RZ, PT ;  /* 0x000000ff0200720c */ /* 0x000fe20003f25070 */
[----:B------:R-:W3:Y:S01]  /*48e0*/  LDCU.64 UR4, c[0x0][0x358] ;  /* 0x00006b00ff0477ac */ /* 0x000ee20008000a00 */
[----:B------:R-:W-:Y:S02]  /*48f0*/  IMAD.MOV.U32 R81, RZ, RZ, 0x1 ;  /* 0x00000001ff517424 */ /* 0x000fe400078e00ff */
[----:B------:R-:W-:Y:S11]  /*4900*/  ISETP.NE.AND.EX P1, PT, R3, RZ, PT, P1 ;  /* 0x000000ff0300720c */ /* 0x000ff60003f25310 */
[----:B------:R-:W-:Y:S02]  /*4910*/  @!UPT UIADD3 URZ, UPT, UPT, URZ, URZ, URZ ;  /* 0x000000fffffff290 */ /* 0x000fe4000fffe0ff */
[----:B--2---:R-:W2:Y:S01]  /*4920*/  @P1 LDC.64 R10, c[0x0][0x888] ;  /* 0x00022200ff0a1b82 */ /* 0x004ea20000000a00 */
[----:B------:R-:W-:Y:S04]  /*4930*/  @P1 IMAD R0, R4, UR36, RZ ;  /* 0x0000002404001c24 */ /* 0x000fe8000f8e02ff */
[----:B--2---:R-:W-:Y:S04]  /*4940*/  @P1 IMAD.WIDE R10, R0, 0x4, R10 ;  /* 0x00000004000a1825 */ /* 0x004fe800078e020a */
[----:B------:R-:W-:Y:S01]  /*4950*/  HFMA2 R0, -RZ, RZ, 0, 5.9604644775390625e-08 ;  /* 0x00000001ff007431 */ /* 0x000fe200000001ff */
[----:B---3-5:R3:W5:Y:S04]  /*4960*/  @P1 LDG.E R41, desc[UR4][R10.64] ;  /* 0x000000040a291981 */ /* 0x028768000c1e1900 */
[----:B------:R-:W-:Y:S01]  /*4970*/  @!P1 PRMT R81, R0, 0x7610, R81 ;  /* 0x0000761000519816 */ /* 0x000fe20000000051 */
[----:B---3--:R-:W4:Y:S06]  /*4980*/  @!P1 LDC R41, c[0x0][0x880] ;  /* 0x00022000ff299b82 */ /* 0x008f2c0000000800 */
.L_x_79:
[----:B----45:R-:W-:Y:S01]  /*4990*/  @!P0 FSETP.EQ.AND P1, PT, R41, RZ, PT ;  /* 0x000000ff2900820b */ /* 0x030fe20003f22000 */
[----:B------:R-:W-:Y:S01]  /*49a0*/  @!UPT UIADD3 URZ, UPT, UPT, URZ, URZ, URZ ;  /* 0x000000fffffff290 */ /* 0x000fe2000fffe0ff */
[----:B------:R-:W-:Y:S11]  /*49b0*/  @!P0 BRA `(.L_x_80) ;  /* 0x0000000000188947 */ /* 0x000ff60003800000 */
[----:B------:R-:W-:Y:S02]  /*49c0*/  LOP3.LUT P0, RZ, R81, 0xff, RZ, 0xc0, !PT ;  /* 0x000000ff51ff7812 */ /* 0x000fe4000780c0ff */
[----:B------:R-:W-:Y:S04]  /*49d0*/  ISETP.NE.U32.AND P1, PT, R2, RZ, PT ;  /* 0x000000ff0200720c */ /* 0x000fe80003f25070 */
[----:B------:R-:W-:Y:S04]  /*49e0*/  ISETP.NE.AND.EX P1, PT, R3, RZ, PT, P1 ;  /* 0x000000ff0300720c */ /* 0x000fe80003f25310 */
[----:B------:R-:W-:Y:S03]  /*49f0*/  PLOP3.LUT P1, PT, P1, PT, PT, 0x8, 0x80 ;  /* 0x000000000080781c */ /* 0x000fe60000f2e170 */
[----:B------:R-:W-:Y:S11]  /*4a00*/  @P0 FSETP.EQ.AND P1, PT, R41, RZ, PT ;  /* 0x000000ff2900020b */ /* 0x000ff60003f22000 */
[----:B------:R-:W-:Y:S02]  /*4a10*/  @!UPT UIADD3 URZ, UPT, UPT, URZ, URZ, URZ ;  /* 0x000000fffffff290 */ /* 0x000fe4000fffe0ff */
.L_x_80:
[----:B------:R-:W3:Y:S01]  /*4a20*/  SYNCS.PHASECHK.TRANS64.TRYWAIT P2, [UR21+0x60], R9 ;  /* 0x00006009ff0075a7 */ /* 0x000ee20008041115 */
[----:B------:R-:W-:Y:S04]  /*4a30*/  ELECT P0, URZ, PT ;  /* 0x0000000000ff782f */ /* 0x000fe80003800000 */
[----:B------:R-:W-:Y:S11]  /*4a40*/  PLOP3.LUT P1, PT, P1, P0, PT, 0xf2, 0x2f ;  /* 0x00000000002f781c */ /* 0x000ff60000f21e72 */
[----:B------:R-:W-:Y:S02]  /*4a50*/  @!UPT UIADD3 URZ, UPT, UPT, URZ, URZ, URZ ;  /* 0x000000fffffff290 */ /* 0x000fe4000fffe0ff */
[----:B------:R-:W-:Y:S05]  /*4a60*/  @!P1 IADD3 R8, P0, PT, R16, 0x580, RZ ;  /* 0x0000058010089810 */ /* 0x000fea0007f1e0ff */
[----:B------:R-:W-:Y:S01]  /*4a70*/  @!P1 IMAD.X R6, RZ, RZ, R17, P0 ;  /* 0x000000ffff069224 */ /* 0x000fe200000e0611 */
[----:B---3--:R-:W-:Y:S07]  /*4a80*/  @!P2 BRA `(.L_x_81) ;  /* 0x00000054000ca947 */ /* 0x008fee0003800000 */
.L_x_168:
[----:B------:R-:W-:Y:S01]  /*4a90*/  @!P1 R2UR UR5, R8 ;  /* 0x00000000080592ca */ /* 0x000fe200000e0000 */
[----:B------:R-:W-:Y:S01]  /*4aa0*/  VOTEU.ALL UP0, P1 ;  /* 0x0000000000ff7886 */ /* 0x000fe20000800000 */
[----:B------:R-:W-:Y:S01]  /*4ab0*/  @!P1 R2UR UR4, R6 ;  /* 0x00000000060492ca */ /* 0x000fe200000e0000 */
[----:B--2---:R-:W-:Y:S01]  /*4ac0*/  @!P1 IMAD.MOV.U32 R0, RZ, RZ, 0x2000 ;  /* 0x00002000ff009424 */ /* 0x004fe200078e00ff */
[----:B------:R-:W-:Y:S01]  /*4ad0*/  UMOV UR6, 0x0 ;  /* 0x0000000000067882 */ /* 0x000fe20000000000 */
[----:B------:R-:W-:Y:S01]  /*4ae0*/  UMOV UR7, 0x10000000 ;  /* 0x1000000000077882 */ /* 0x000fe20000000000 */
[----:B------:R-:W-:Y:S01]  /*4af0*/  @!UP0 UIADD3 UR32, UPT, UPT, UR21, 0x400, URZ ;  /* 0x0000040015208890 */ /* 0x000fe2000fffe0ff */
[----:B------:R-:W-:Y:S01]  /*4b00*/  @!P1 IADD3 R8, P0, PT, R16, 0x580, RZ ;  /* 0x0000058010089810 */ /* 0x000fe20007f1e0ff */
[----:B------:R-:W-:Y:S04]  /*4b10*/  VOTEU.ALL UP0, P1 ;  /* 0x0000000000ff7886 */ /* 0x000fe80000800000 */
[----:B------:R-:W-:Y:S02]  /*4b20*/  @!P1 IMAD.X R6, RZ, RZ, R17, P0 ;  /* 0x000000ffff069224 */ /* 0x000fe400000e0611 */
[----:B------:R-:W-:Y:S02]  /*4b30*/  IMAD.U32 R10, RZ, RZ, UR5 ;  /* 0x00000005ff0a7e24 */ /* 0x000fe4000f8e00ff */
[----:B------:R-:W-:Y:S03]  /*4b40*/  IMAD.U32 R11, RZ, RZ, UR4 ;  /* 0x00000004ff0b7e24 */ /* 0x000fe6000f8e00ff */
[----:B------:R-:W-:Y:S02]  /*4b50*/  @!P1 R2UR UR4, R10 ;  /* 0x000000000a0492ca */ /* 0x000fe400000e0000 */
[----:B------:R-:W-:Y:S11]  /*4b60*/  @!P1 R2UR UR5, R11 ;  /* 0x000000000b0592ca */ /* 0x000ff600000e0000 */
[----:B------:R-:W-:Y:S02]  /*4b70*/  @!UPT UIADD3 URZ, UPT, UPT, URZ, URZ, URZ ;  /* 0x000000fffffff290 */ /* 0x000fe4000fffe0ff */
[----:B------:R2:W-:Y:S01]  /*4b80*/  @!UP0 UTMALDG.3D [UR32], [UR4], desc[UR6] ;  /* 0x00000620040085b4 */ /* 0x0005e20008011000 */
[----:B------:R2:W-:Y:S01]  /*4b90*/  @!P1 SYNCS.ARRIVE.TRANS64.RED.A0TR RZ, [UR21+0x40], R0 ;  /* 0x00004000ffff99a7 */ /* 0x0005e20008300415 */
[----:B------:R-:W-:Y:S01]  /*4ba0*/  SYNCS.ARRIVE.TRANS64.RED.A1T0 RZ, [UR40], RZ ;  /* 0x000000ffffff79a7 */ /* 0x000fe20008100428 */
[----:B------:R-:W3:Y:S02]  /*4bb0*/  SYNCS.PHASECHK.TRANS64.TRYWAIT P2, [UR21+0x68], R9 ;  /* 0x00006809ff0075a7 */ /* 0x000ee40008041115 */
[----:B--23--:R-:W-:Y:S05]  /*4bc0*/  @!P2 BRA `(.L_x_82) ;  /* 0x0000005000d4a947 */ /* 0x00cfea0003800000 */
.L_x_170:
        /* <DEDUP_REMOVED lines=8> */
[----:B------:R-:W-:Y:S01]  /*4c50*/  @!UP0 UIADD3 UR24, UPT, UPT, UR21, 0x2400, URZ ;  /* 0x0000240015188890 */ /* 0x000fe2000fffe0ff */
[----:B------:R-:W-:Y:S01]  /*4c60*/  VOTEU.ALL UP0, P1 ;  /* 0x0000000000ff7886 */ /* 0x000fe20000800000 */
[----:B------:R-:W-:Y:S01]  /*4c70*/  UMOV UR27, UR35 ;  /* 0x00000023001b7c82 */ /* 0x000fe20008000000 */
[----:B------:R-:W-:Y:S02]  /*4c80*/  UMOV UR28, UR36 ;  /* 0x00000024001c7c82 */ /* 0x000fe40008000000 */
[----:B------:R-:W-:Y:S02]  /*4c90*/  IMAD.U32 R10, RZ, RZ, UR5 ;  /* 0x00000005ff0a7e24 */ /* 0x000fe4000f8e00ff */
[----:B------:R-:W-:Y:S02]  /*4ca0*/  IMAD.U32 R11, RZ, RZ, UR4 ;  /* 0x00000004ff0b7e24 */ /* 0x000fe4000f8e00ff */
[----:B------:R-:W-:Y:S01]  /*4cb0*/  @!P1 IMAD.X R6, RZ, RZ, R17, P0 ;  /* 0x000000ffff069224 */ /* 0x000fe200000e0611 */
        /* <DEDUP_REMOVED lines=8> */
.L_x_172:
[----:B------:R-:W-:Y:S01]  /*4d40*/  @!P1 R2UR UR5, R8 ;  /* 0x00000000080592ca */ /* 0x000fe200000e0000 */
[----:B------:R-:W-:Y:S01]  /*4d50*/  VOTEU.ALL UP0, P1 ;  /* 0x0000000000ff7886 */ /* 0x000fe20000800000 */
[----:B------:R-:W-:Y:S01]  /*4d60*/  @!P1 R2UR UR4, R6 ;  /* 0x00000000060492ca */ /* 0x000fe200000e0000 */
[----:B--2---:R-:W-:Y:S01]  /*4d70*/  @!P1 IMAD.MOV.U32 R0, RZ, RZ, 0x2000 ;  /* 0x00002000ff009424 */ /* 0x004fe200078e00ff */
[----:B------:R-:W-:Y:S01]  /*4d80*/  UMOV UR6, 0x0 ;  /* 0x0000000000067882 */ /* 0x000fe20000000000 */
[----:B------:R-:W-:Y:S01]  /*4d90*/  UMOV UR7, 0x10000000 ;  /* 0x1000000000077882 */ /* 0x000fe20000000000 */
[----:B------:R-:W-:Y:S01]  /*4da0*/  @!UP0 UIADD3 UR18, UPT, UPT, UR34, 0x80, URZ ;  /* 0x0000008022128890 */ /* 0x000fe2000fffe0ff */
[----:B------:R-:W-:Y:S01]  /*4db0*/  VIADD R14, R14, 0x1 ;  /* 0x000000010e0e7836 */ /* 0x000fe20000000000 */
[----:B------:R-:W-:Y:S01]  /*4dc0*/  @!UP0 UIADD3 UR16, UPT, UPT, UR21, 0x4400, URZ ;  /* 0x0000440015108890 */ /* 0x000fe2000fffe0ff */
[----:B------:R-:W-:Y:S01]  /*4dd0*/  VOTEU.ALL UP0, P1 ;  /* 0x0000000000ff7886 */ /* 0x000fe20000800000 */
[----:B------:R-:W-:Y:S01]  /*4de0*/  UMOV UR19, UR35 ;  /* 0x0000002300137c82 */ /* 0x000fe20008000000 */
[----:B------:R-:W-:Y:S02]  /*4df0*/  UMOV UR20, UR36 ;  /* 0x0000002400147c82 */ /* 0x000fe40008000000 */
        /* <DEDUP_REMOVED lines=10> */
.L_x_174:
[----:B------:R-:W-:Y:S01]  /*4ea0*/  @!P1 IADD3 R6, P0, PT, R16, 0x580, RZ ;  /* 0x0000058010069810 */ /* 0x000fe20007f1e0ff */
[----:B------:R-:W-:Y:S01]  /*4eb0*/  VOTEU.ALL UP0, P1 ;  /* 0x0000000000ff7886 */ /* 0x000fe20000800000 */
[----:B------:R-:W-:Y:S01]  /*4ec0*/  UMOV UR6, 0x0 ;  /* 0x0000000000067882 */ /* 0x000fe20000000000 */
[----:B------:R-:W-:Y:S01]  /*4ed0*/  UMOV UR7, 0x10000000 ;  /* 0x1000000000077882 */ /* 0x000fe20000000000 */
[----:B------:R-:W-:Y:S01]  /*4ee0*/  @!P1 R2UR UR5, R6 ;  /* 0x00000000060592ca */ /* 0x000fe200000e0000 */
[----:B--2---:R-:W-:Y:S01]  /*4ef0*/  @!P1 IMAD.X R0, RZ, RZ, R17, P0 ;  /* 0x000000ffff009224 */ /* 0x004fe200000e0611 */
[----:B------:R-:W-:Y:S01]  /*4f00*/  @!UP0 UIADD3 UR10, UPT, UPT, UR34, 0xc0, URZ ;  /* 0x000000c0220a8890 */ /* 0x000fe2000fffe0ff */
[----:B------:R-:W-:Y:S01]  /*4f10*/  R2UR UR18, R83 ;  /* 0x00000000531272ca */ /* 0x000fe200000e0000 */
[----:B------:R-:W-:Y:S01]  /*4f20*/  @!UP0 UIADD3 UR8, UPT, UPT, UR21, 0x6400, URZ ;  /* 0x0000640015088890 */ /* 0x000fe2000fffe0ff */
[----:B------:R-:W-:Y:S01]  /*4f30*/  R2UR UR16, R84 ;  /* 0x00000000541072ca */ /* 0x000fe200000e0000 */
[----:B------:R-:W-:Y:S01]  /*4f40*/  @!UP0 UIADD3 UR9, UPT, UPT, UR21, 0x58, URZ ;  /* 0x0000005815098890 */ /* 0x000fe2000fffe0ff */
[----:B------:R-:W-:Y:S01]  /*4f50*/  @!P1 R2UR UR4, R0 ;  /* 0x00000000000492ca */ /* 0x000fe200000e0000 */
[----:B------:R-:W-:Y:S01]  /*4f60*/  VOTEU.ALL UP0, P1 ;  /* 0x0000000000ff7886 */ /* 0x000fe20000800000 */
[----:B------:R-:W-:Y:S01]  /*4f70*/  UMOV UR11, UR35 ;  /* 0x00000023000b7c82 */ /* 0x000fe20008000000 */
[----:B------:R-:W-:Y:S01]  /*4f80*/  UMOV UR12, UR36 ;  /* 0x00000024000c7c82 */ /* 0x000fe20008000000 */
[C---:B------:R-:W-:Y:S01]  /*4f90*/  ISETP.NE.AND P0, PT, R14.reuse, 0x2, PT ;  /* 0x000000020e00780c */ /* 0x040fe20003f05270 */
[----:B------:R-:W-:Y:S01]  /*4fa0*/  UPLOP3.LUT UP3, UPT, UPT, UPT, UPT, 0x80, 0x8 ;  /* 0x000000000008789c */ /* 0x000fe20003f6f070 */
[----:B------:R-:W-:Y:S01]  /*4fb0*/  IMAD.U32 R8, RZ, RZ, UR5 ;  /* 0x00000005ff087e24 */ /* 0x000fe2000f8e00ff */
[----:B------:R-:W-:Y:S01]  /*4fc0*/  LOP3.LUT R15, R15, 0x1, RZ, 0x3c, !PT ;  /* 0x000000010f0f7812 */ /* 0x000fe200078e3cff */
[----:B------:R-:W-:Y:S01]  /*4fd0*/  UMOV UR36, UR29 ;  /* 0x0000001d00247c82 */ /* 0x000fe20008000000 */
[----:B------:R-:W-:Y:S01]  /*4fe0*/  SEL R0, RZ, 0x1, P0 ;  /* 0x00000001ff007807 */ /* 0x000fe20000000000 */
[----:B------:R-:W-:Y:S01]  /*4ff0*/  UIADD3 UR20, UPT, UPT, UR13, UR18, URZ ;  /* 0x000000120d147290 */ /* 0x000fe2000fffe0ff */
[----:B------:R-:W-:Y:S01]  /*5000*/  SEL R14, R14, RZ, P0 ;  /* 0x000000ff0e0e7207 */ /* 0x000fe20000000000 */
[----:B------:R-:W-:Y:S01]  /*5010*/  UIADD3 UR16, UPT, UPT, UR14, UR16, URZ ;  /* 0x000000100e107290 */ /* 0x000fe2000fffe0ff */
[----:B------:R-:W-:Y:S01]  /*5020*/  IMAD.U32 R9, RZ, RZ, UR4 ;  /* 0x00000004ff097e24 */ /* 0x000fe2000f8e00ff */
[----:B------:R-:W-:Y:S02]  /*5030*/  @!P1 R2UR UR4, R8 ;  /* 0x00000000080492ca */ /* 0x000fe400000e0000 */
[----:B------:R-:W-:Y:S02]  /*5040*/  LOP3.LUT R13, R13, R0, RZ, 0x3c, !PT ;  /* 0x000000000d0d7212 */ /* 0x000fe400078e3cff */
[----:B------:R-:W-:Y:S11]  /*5050*/  @!P1 R2UR UR5, R9 ;  /* 0x00000000090592ca */ /* 0x000ff600000e0000 */
[----:B------:R-:W-:Y:S02]  /*5060*/  @!UPT UIADD3 URZ, UPT, UPT, URZ, URZ, URZ ;  /* 0x000000fffffff290 */ /* 0x000fe4000fffe0ff */
[----:B------:R2:W-:Y:S01]  /*5070*/  @!UP0 UTMALDG.3D [UR8], [UR4], desc[UR6] ;  /* 0x00000608040085b4 */ /* 0x0005e20008011000 */
[----:B------:R2:W-:Y:S01]  /*5080*/  @!P1 SYNCS.ARRIVE.TRANS64.RED.A0TR RZ, [UR21+0x58], R7 ;  /* 0x00005807ffff99a7 */ /* 0x0005e20008300415 */
[----:B------:R-:W-:Y:S01]  /*5090*/  SYNCS.ARRIVE.TRANS64.RED.A1T0 RZ, [UR37], RZ ;  /* 0x000000ffffff79a7 */ /* 0x000fe20008100425 */
[----:B------:R-:W-:Y:S05]  /*50a0*/  BRA.U UP1, `(.L_x_85) ;  /* 0xfffffff101707547 */ /* 0x000fea000b83ffff */
[----:B------:R-:W-:-:S04]  /*50b0*/  SHF.L.U32 R3, R15, 0x1f, RZ ;  /* 0x0000001f0f037819 */ /* 0x000fc800000006ff */
[----:B------:R-:W3:Y:S02]  /*50c0*/  SYNCS.PHASECHK.TRANS64.TRYWAIT P0, [UR21+0x60], R3 ;  /* 0x00006003ff0075a7 */ /* 0x000ee40008001115 */
[----:B---3--:R-:W-:Y:S05]  /*50d0*/  @!P0 BRA `(.L_x_86) ;  /* 0x0000004c00d88947 */ /* 0x008fea0003800000 */
.L_x_176:
[----:B------:R-:W4:Y:S02]  /*50e0*/  SYNCS.PHASECHK.TRANS64.TRYWAIT P0, [UR21+0x68], R3 ;  /* 0x00006803ff0075a7 */ /* 0x000f240008001115 */
[----:B----4-:R-:W-:Y:S05]  /*50f0*/  @!P0 BRA `(.L_x_87) ;  /* 0x0000004c00e88947 */ /* 0x010fea0003800000 */
.L_x_178:
[----:B------:R-:W4:Y:S02]  /*5100*/  SYNCS.PHASECHK.TRANS64.TRYWAIT P0, [UR21+0x70], R3 ;  /* 0x00007003ff0075a7 */ /* 0x000f240008001115 */
[----:B----4-:R-:W-:Y:S05]  /*5110*/  @!P0 BRA `(.L_x_88) ;  /* 0x0000004c00f88947 */ /* 0x010fea0003800000 */
.L_x_180:
[----:B---3--:R-:W-:-:S07]  /*5120*/  MOV R0, UR21 ;  /* 0x0000001500007c02 */ /* 0x008fce0008000f00 */
.L_x_89:
[----:B---3--:R-:W-:-:S04]  /*5130*/  SHF.L.U32 R3, R15, 0x1f, RZ ;  /* 0x0000001f0f037819 */ /* 0x008fc800000006ff */
[----:B------:R3:W4:Y:S03]  /*5140*/  SYNCS.PHASECHK.TRANS64.TRYWAIT P0, [R0+URZ+0x78], R3 ;  /* 0x00007803000075a7 */ /* 0x00072600080011ff */
[----:B----4-:R-:W-:Y:S05]  /*5150*/  @!P0 NANOSLEEP.SYNCS 0x989680 ;  /* 0x009896800000895d */ /* 0x010fea0003900000 */
[----:B------:R-:W4:Y:S02]  /*5160*/  @!P0 SYNCS.PHASECHK.TRANS64 P0, [R0+URZ+0x78], R3 ;  /* 0x00007803000085a7 */ /* 0x000f2400080010ff */
[----:B-12-4-:R-:W-:Y:S05]  /*5170*/  @P0 EXIT ;  /* 0x000000000000094d */ /* 0x016fea0003800000 */
[----:B------:R-:W-:Y:S05]  /*5180*/  BRA `(.L_x_89) ;  /* 0xfffffffc00e87947 */ /* 0x000fea000383ffff */
.L_x_74:
[----:B------:R-:W-:-:S06]  /*5190*/  UISETP.GE.AND UP0, UPT, UR17, 0x4, UPT ;  /* 0x000000041100788c */ /* 0x000fcc000bf06270 */
[----:B------:R-:W-:-:S13]  /*51a0*/  PLOP3.LUT P0, PT, PT, PT, UP0, 0x80, 0x8 ;  /* 0x000000000008781c */ /* 0x000fda0003f0f008 */
[----:B-1----:R-:W-:Y:S05]  /*51b0*/  @!P0 EXIT ;  /* 0x000000000000894d */ /* 0x002fea0003800000 */
[----:B------:R-:W1:Y:S08]  /*51c0*/  S2UR UR4, SR_CgaCtaId ;  /* 0x00000000000479c3 */ /* 0x000e700000008800 */
[----:B------:R-:W-:Y:S01]  /*51d0*/  BAR.SYNC.DEFER_BLOCKING 0x6, 0xa0 ;  /* 0x0182800000007b1d */ /* 0x000fe20000010000 */
[C---:B------:R-:W-:Y:S01]  /*51e0*/  IMAD.SHL.U32 R5, R94.reuse, 0x40, RZ ;  /* 0x000000405e057824 */ /* 0x040fe200078e00ff */
[C---:B------:R-:W-:Y:S01]  /*51f0*/  R2P PR, R94.reuse, 0x6 ;  /* 0x000000065e007804 */ /* 0x040fe20000000000 */
[C---:B------:R-:W-:Y:S01]  /*5200*/  IMAD.SHL.U32 R2, R94.reuse, 0x8, RZ ;  /* 0x000000085e027824 */ /* 0x040fe200078e00ff */
[----:B------:R-:W-:Y:S01]  /*5210*/  CS2R R88, SRZ ;  /* 0x0000000000587805 */ /* 0x000fe2000001ff00 */
[----:B------:R-:W-:Y:S01]  /*5220*/  IMAD.U32 R37, R94, 0x10000, RZ ;  /* 0x000100005e257824 */ /* 0x000fe200078e00ff */
[----:B------:R-:W-:-:S02]  /*5230*/  UMOV UR44, 0x400 ;  /* 0x00000400002c7882 */ /* 0x000fc40000000000 */
[----:B------:R-:W2:Y:S01]  /*5240*/  LDC.64 R78, c[0x0][0x8b0] ;  /* 0x00022c00ff4e7b82 */ /* 0x000ea20000000a00 */
[C---:B------:R-:W-:Y:S01]  /*5250*/  LOP3.LUT R3, R5.reuse, 0x1c0, RZ, 0xc0, !PT ;  /* 0x000001c005037812 */ /* 0x040fe200078ec0ff */
[----:B------:R-:W-:Y:S01]  /*5260*/  IMAD.SHL.U32 R80, R94, 0x20, RZ ;  /* 0x000000205e507824 */ /* 0x000fe200078e00ff */
[----:B------:R-:W-:Y:S01]  /*5270*/  LOP3.LUT R5, R5, 0x200, RZ, 0xc0, !PT ;  /* 0x0000020005057812 */ /* 0x000fe200078ec0ff */
[----:B------:R-:W-:Y:S01]  /*5280*/  IMAD.MOV.U32 R92, RZ, RZ, 0x20 ;  /* 0x00000020ff5c7424 */ /* 0x000fe200078e00ff */
[----:B------:R-:W-:Y:S01]  /*5290*/  LOP3.LUT R2, R3, 0x38, R2, 0xf8, !PT ;  /* 0x0000003803027812 */ /* 0x000fe200078ef802 */
[----:B------:R-:W-:Y:S01]  /*52a0*/  IMAD.MOV.U32 R91, RZ, RZ, 0x1 ;  /* 0x00000001ff5b7424 */ /* 0x000fe200078e00ff */
[----:B------:R-:W-:Y:S01]  /*52b0*/  SHF.R.U32.HI R3, RZ, 0x1, R94 ;  /* 0x00000001ff037819 */ /* 0x000fe2000001165e */
[----:B------:R-:W3:Y:S01]  /*52c0*/  LDC.64 R76, c[0x0][0x8a8] ;  /* 0x00022a00ff4c7b82 */ /* 0x000ee20000000a00 */
[----:B------:R-:W-:Y:S01]  /*52d0*/  LOP3.LUT R37, R37, 0x600000, RZ, 0xc0, !PT ;  /* 0x0060000025257812 */ /* 0x000fe200078ec0ff */
[----:B------:R-:W-:Y:S01]  /*52e0*/  IMAD.MOV.U32 R36, RZ, RZ, RZ ;  /* 0x000000ffff247224 */ /* 0x000fe200078e00ff */
[----:B------:R-:W-:Y:S01]  /*52f0*/  LOP3.LUT R80, R5, 0xc00, R80, 0xf8, !PT ;  /* 0x00000c0005507812 */ /* 0x000fe200078ef850 */
[----:B------:R-:W-:Y:S01]  /*5300*/  IMAD.MOV.U32 R90, RZ, RZ, RZ ;  /* 0x000000ffff5a7224 */ /* 0x000fe200078e00ff */
[----:B------:R-:W-:Y:S01]  /*5310*/  LOP3.LUT R3, R2, 0x8, R3, 0x78, !PT ;  /* 0x0000000802037812 */ /* 0x000fe200078e7803 */
[----:B------:R-:W4:Y:S01]  /*5320*/  LDCU UR59, c[0x0][0x370] ;  /* 0x00006e00ff3b77ac */ /* 0x000f220008000800 */
[----:B------:R-:W-:-:S02]  /*5330*/  SEL R93, R92, 0xffffffe0, !P2 ;  /* 0xffffffe05c5d7807 */ /* 0x000fc40005000000 */
[----:B------:R-:W-:Y:S01]  /*5340*/  LOP3.LUT R80, R80, R3, RZ, 0xfc, !PT ;  /* 0x0000000350507212 */ /* 0x000fe200078efcff */
[----:B-1----:R-:W-:Y:S01]  /*5350*/  ULEA UR44, UR4, UR44, 0x18 ;  /* 0x0000002c042c7291 */ /* 0x002fe2000f8ec0ff */
[----:B------:R-:W-:Y:S01]  /*5360*/  LOP3.LUT R94, R94, 0x60, RZ, 0xc0, !PT ;  /* 0x000000605e5e7812 */ /* 0x000fe200078ec0ff */
[----:B------:R-:W1:Y:S01]  /*5370*/  LDCU UR43, c[0x0][0xb0c] ;  /* 0x00016180ff2b77ac */ /* 0x000e620008000800 */
[----:B------:R-:W-:Y:S01]  /*5380*/  SEL R92, R92, 0xffffffe0, !P1 ;  /* 0xffffffe05c5c7807 */ /* 0x000fe20004800000 */
[----:B------:R-:W-:Y:S01]  /*5390*/  UIADD3 UR4, UPT, UPT, UR44, 0x400, URZ ;  /* 0x000004002c047890 */ /* 0x000fe2000fffe0ff */
[----:B------:R-:W1:Y:S04]  /*53a0*/  LDCU UR39, c[0x0][0xb30] ;  /* 0x00016600ff2777ac */ /* 0x000e680008000800 */
[----:B------:R-:W4:Y:S01]  /*53b0*/  LDS R0, [UR44+0x140] ;  /* 0x0001402cff007984 */ /* 0x000f220008000800 */
[----:B------:R-:W-:Y:S01]  /*53c0*/  IMAD.U32 R86, RZ, RZ, UR4 ;  /* 0x00000004ff567e24 */ /* 0x000fe2000f8e00ff */
[----:B------:R-:W1:Y:S01]  /*53d0*/  LDCU.64 UR56, c[0x0][0x888] ;  /* 0x00011100ff3877ac */ /* 0x000e620008000a00 */
[----:B------:R-:W1:Y:S01]  /*53e0*/  LDCU.64 UR40, c[0x0][0xb28] ;  /* 0x00016500ff2877ac */ /* 0x000e620008000a00 */
[----:B------:R-:W1:Y:S01]  /*53f0*/  LDCU.64 UR62, c[0x0][0x890] ;  /* 0x00011200ff3e77ac */ /* 0x000e620008000a00 */
[----:B------:R-:W1:Y:S01]  /*5400*/  LDCU.128 UR52, c[0x0][0xb10] ;  /* 0x00016200ff3477ac */ /* 0x000e620008000c00 */
[----:B------:R-:W1:Y:S01]  /*5410*/  LDCU UR58, c[0x0][0x374] ;  /* 0x00006e80ff3a77ac */ /* 0x000e620008000800 */
[----:B------:R-:W-:Y:S01]  /*5420*/  UMOV UR47, URZ ;  /* 0x000000ff002f7c82 */ /* 0x000fe20008000000 */
[----:B------:R-:W-:Y:S01]  /*5430*/  UMOV UR46, URZ ;  /* 0x000000ff002e7c82 */ /* 0x000fe20008000000 */
[----:B-1234-:R-:W-:-:S07]  /*5440*/  IMAD.IADD R37, R0, 0x1, R37 ;  /* 0x0000000100257824 */ /* 0x01efce00078e0225 */
.L_x_133:
[C---:B------:R-:W-:Y:S02]  /*5450*/  LEA R3, R88.reuse, UR44, 0x3 ;  /* 0x0000002c58037c11 */ /* 0x040fe4000f8e18ff */
[----:B------:R-:W-:Y:S02]  /*5460*/  SHF.L.U32 R0, R89, 0x1f, RZ ;  /* 0x0000001f59007819 */ /* 0x000fe400000006ff */
[----:B------:R-:W-:Y:S02]  /*5470*/  LEA R5, R88, UR44, 0x4 ;  /* 0x0000002c58057c11 */ /* 0x000fe4000f8e20ff */
[----:B-1----:R-:W1:Y:S02]  /*5480*/  SYNCS.PHASECHK.TRANS64.TRYWAIT P0, [R3+URZ+0x90], R0 ;  /* 0x00009000030075a7 */ /* 0x002e6400080011ff */
[----:B-1----:R-:W-:Y:S05]  /*5490*/  @!P0 BRA `(.L_x_90) ;  /* 0x0000004c00308947 */ /* 0x002fea0003800000 */
.L_x_181:
[----:B------:R-:W2:Y:S01]  /*54a0*/  LDS.128 R4, [R5+0x120] ;  /* 0x0001200005047984 */ /* 0x000ea20000000c00 */
        /* <DEDUP_REMOVED lines=10> */
[----:B------:R-:W-:Y:S01]  /*5550*/  PLOP3.LUT P0, PT, PT, PT, UP1, 0x80, 0x8 ;  /* 0x000000000008781c */ /* 0x000fe20003f0f018 */
[----:B------:R-:W-:Y:S11]  /*5560*/  UP2UR UR61, UPR, URZ, 0x2 ;  /* 0x00000002ff3d7883 */ /* 0x000ff60008000000 */
[----:B------:R-:W-:Y:S01]  /*5570*/  @!UPT UIADD3 URZ, UPT, UPT, URZ, URZ, URZ ;  /* 0x000000fffffff290 */ /* 0x000fe2000fffe0ff */
[----:B-1----:R-:W-:Y:S02]  /*5580*/  @P0 SHF.R.U32.HI R0, RZ, 0x10, R5 ;  /* 0x00000010ff000819 */ /* 0x002fe40000011605 */
        /* <DEDUP_REMOVED lines=12> */
[----:B------:R-:W2:Y:S01]  /*5650*/  LDCU UR12, c[0x0][0xb20] ;  /* 0x00016400ff0c77ac */ /* 0x000ea20008000800 */
[----:B------:R-:W-:Y:S02]  /*5660*/  UIMAD.WIDE.U32 UR4, UR58, UR55, URZ ;  /* 0x000000373a0472a5 */ /* 0x000fe4000f8e00ff */
[----:B------:R-:W-:Y:S02]  /*5670*/  UIMAD.WIDE.U32 UR6, UR59, UR52, URZ ;  /* 0x000000343b0672a5 */ /* 0x000fe4000f8e00ff */
[----:B------:R-:W-:Y:S02]  /*5680*/  UISETP.NE.AND UP0, UPT, UR54, 0x1, UPT ;  /* 0x000000013600788c */ /* 0x000fe4000bf05270 */
[----:B------:R-:W-:Y:S02]  /*5690*/  UIMAD.WIDE.U32 UR8, UR37, UR55, URZ ;  /* 0x00000037250872a5 */ /* 0x000fe4000f8e00ff */
[----:B------:R-:W-:Y:S02]  /*56a0*/  UIMAD.WIDE.U32 UR10, UR38, UR52, URZ ;  /* 0x00000034260a72a5 */ /* 0x000fe4000f8e00ff */
[----:B------:R-:W-:Y:S02]  /*56b0*/  UISETP.NE.AND UP1, UPT, UR43, 0x1, UPT ;  /* 0x000000012b00788c */ /* 0x000fe4000bf25270 */
[----:B------:R-:W-:Y:S01]  /*56c0*/  UISETP.NE.AND UP2, UPT, UR42, 0x1, UPT ;  /* 0x000000012a00788c */ /* 0x000fe2000bf45270 */
[----:B------:R-:W-:Y:S02]  /*56d0*/  UMOV UR4, UR5 ;  /* 0x0000000500047c82 */ /* 0x000fe40008000000 */
[----:B--2---:R-:W-:Y:S03]  /*56e0*/  USHF.R.U32.HI UR5, URZ, UR12, UR4 ;  /* 0x0000000cff057299 */ /* 0x004fe60008011604 */
[----:B------:R-:W-:Y:S02]  /*56f0*/  UMOV UR4, UR7 ;  /* 0x0000000700047c82 */ /* 0x000fe40008000000 */
[----:B------:R-:W-:Y:S02]  /*5700*/  USHF.R.U32.HI UR7, URZ, UR53, UR4 ;  /* 0x00000035ff077299 */ /* 0x000fe40008011604 */
[----:B------:R-:W-:Y:S02]  /*5710*/  USEL UR4, UR58, UR5, !UP0 ;  /* 0x000000053a047287 */ /* 0x000fe4000c000000 */
[----:B------:R-:W-:Y:S01]  /*5720*/  USEL UR7, UR59, UR7, !UP1 ;  /* 0x000000073b077287 */ /* 0x000fe2000c800000 */
[----:B------:R-:W-:Y:S01]  /*5730*/  UMOV UR5, UR9 ;  /* 0x0000000900057c82 */ /* 0x000fe20008000000 */
[----:B------:R-:W-:Y:S02]  /*5740*/  UIMAD.WIDE.U32 UR8, UR4, UR40, URZ ;  /* 0x00000028040872a5 */ /* 0x000fe4000f8e00ff */
[----:B------:R-:W-:Y:S03]  /*5750*/  USHF.R.U32.HI UR6, URZ, UR12, UR5 ;  /* 0x0000000cff067299 */ /* 0x000fe60008011605 */
[----:B------:R-:W-:Y:S01]  /*5760*/  UMOV UR5, UR11 ;  /* 0x0000000b00057c82 */ /* 0x000fe20008000000 */
[----:B------:R-:W-:Y:S02]  /*5770*/  UIMAD.WIDE.U32 UR10, UR7, UR40, URZ ;  /* 0x00000028070a72a5 */ /* 0x000fe4000f8e00ff */
[----:B------:R-:W-:Y:S02]  /*5780*/  USHF.R.U32.HI UR12, URZ, UR53, UR5 ;  /* 0x00000035ff0c7299 */ /* 0x000fe40008011605 */
[----:B------:R-:W-:Y:S01]  /*5790*/  USEL UR6, UR37, UR6, !UP0 ;  /* 0x0000000625067287 */ /* 0x000fe2000c000000 */
[----:B------:R-:W-:Y:S02]  /*57a0*/  UMOV UR5, UR9 ;  /* 0x0000000900057c82 */ /* 0x000fe40008000000 */
[----:B------:R-:W-:Y:S01]  /*57b0*/  UMOV UR10, UR11 ;  /* 0x0000000b000a7c82 */ /* 0x000fe20008000000 */
[----:B------:R-:W-:Y:S02]  /*57c0*/  @UP2 USHF.R.U32.HI UR4, URZ, UR41, UR5 ;  /* 0x00000029ff042299 */ /* 0x000fe40008011605 */
[----:B------:R-:W-:Y:S02]  /*57d0*/  @UP2 USHF.R.U32.HI UR7, URZ, UR41, UR10 ;  /* 0x00000029ff072299 */ /* 0x000fe4000801160a */
[----:B------:R-:W-:Y:S02]  /*57e0*/  UIMAD UR4, UR42, UR4, URZ ;  /* 0x000000042a0472a4 */ /* 0x000fe4000f8e02ff */
        /* <DEDUP_REMOVED lines=8> */
[----:B------:R-:W-:Y:S02]  /*5870*/  USEL UR11, UR6, UR4, !UP2 ;  /* 0x00000004060b7287 */ /* 0x000fe4000d000000 */
[----:B------:R-:W-:Y:S02]  /*5880*/  UIADD3 UR8, UPT, UPT, -UR5, URZ, URZ ;  /* 0x000000ff05087290 */ /* 0x000fe4000fffe1ff */
[----:B------:R-:W-:Y:S01]  /*5890*/  UIADD3 UR10, UPT, UPT, -UR11, URZ, URZ ;  /* 0x000000ff0b0a7290 */ /* 0x000fe2000fffe1ff */
[----:B------:R-:W-:Y:S01]  /*58a0*/  @!UP0 UMOV UR4, UR9 ;  /* 0x0000000900048c82 */ /* 0x000fe20008000000 */
[----:B------:R-:W-:Y:S02]  /*58b0*/  UIADD3 UR9, UPT, UPT, -UR6, URZ, URZ ;  /* 0x000000ff06097290 */ /* 0x000fe4000fffe1ff */
[----:B------:R-:W-:Y:S02]  /*58c0*/  @!UP0 USHF.R.U32.HI UR4, URZ, UR41, UR4 ;  /* 0x00000029ff048299 */ /* 0x000fe40008011604 */
[----:B------:R-:W-:Y:S02]  /*58d0*/  UIMAD UR10, UR42, UR10, UR6 ;  /* 0x0000000a2a0a72a4 */ /* 0x000fe4000f8e0206 */
[----:B------:R-:W-:Y:S04]  /*58e0*/  @!UP0 USEL UR4, UR5, UR4, !UP2 ;  /* 0x0000000405048287 */ /* 0x000fe8000d000000 */
[----:B------:R-:W-:Y:S02]  /*58f0*/  @!UP0 UIMAD UR10, UR7, UR10, UR4 ;  /* 0x0000000a070a82a4 */ /* 0x000fe4000f8e0204 */
[----:B------:R-:W-:Y:S02]  /*5900*/  @!UP0 UIADD3 UR11, UPT, UPT, UR11, -UR4, URZ ;  /* 0x800000040b0b8290 */ /* 0x000fe4000fffe0ff */
[----:B------:R-:W-:Y:S02]  /*5910*/  UIMAD UR7, UR43, UR8, UR38 ;  /* 0x000000082b0772a4 */ /* 0x000fe4000f8e0226 */
[----:B------:R-:W-:Y:S02]  /*5920*/  @!UP0 UIMAD UR6, UR11, UR42, UR5 ;  /* 0x0000002a0b0682a4 */ /* 0x000fe4000f8e0205 */
[----:B------:R-:W-:Y:S01]  /*5930*/  UIMAD UR4, UR54, UR9, UR37 ;  /* 0x00000009360472a4 */ /* 0x000fe2000f8e0225 */
[----:B------:R-:W-:Y:S02]  /*5940*/  @!UP0 UMOV UR5, UR10 ;  /* 0x0000000a00058c82 */ /* 0x000fe40008000000 */
[----:B------:R-:W-:Y:S02]  /*5950*/  UIMAD UR38, UR5, UR43, UR7 ;  /* 0x0000002b052672a4 */ /* 0x000fe4000f8e0207 */
[----:B------:R-:W-:Y:S11]  /*5960*/  UIMAD UR37, UR6, UR54, UR4 ;  /* 0x00000036062572a4 */ /* 0x000ff6000f8e0204 */
[----:B------:R-:W-:Y:S01]  /*5970*/  @!UPT UIADD3 URZ, UPT, UPT, URZ, URZ, URZ ;  /* 0x000000fffffff290 */ /* 0x000fe2000fffe0ff */
.L_x_91:
[----:B------:R-:W-:Y:S01]  /*5980*/  UISETP.NE.AND UP0, UPT, UR39, 0x1, UPT ;  /* 0x000000012700788c */ /* 0x000fe2000bf05270 */
[----:B------:R-:W-:Y:S01]  /*5990*/  LOP3.LUT P0, RZ, R86, 0x3f0, RZ, 0xc0, !PT ;  /* 0x000003f056ff7812 */ /* 0x000fe2000780c0ff */
[----:B------:R-:W-:Y:S01]  /*59a0*/  USHF.L.U32 UR50, UR16, 0x6, URZ ;  /* 0x0000000610327899 */ /* 0x000fe200080006ff */
[----:B------:R-:W-:Y:S01]  /*59b0*/  BSSY.RECONVERGENT B6, `(.L_x_92) ;  /* 0x0000034000067945 */ /* 0x000fe20003800200 */
[----:B------:R-:W-:Y:S01]  /*59c0*/  USHF.L.U32 UR49, UR20, 0x8, URZ ;  /* 0x0000000814317899 */ /* 0x000fe200080006ff */
[----:B------:R-:W-:Y:S06]  /*59d0*/  IADD3 R88, PT, PT, R88, 0x1, RZ ;  /* 0x0000000158587810 */ /* 0x000fec0007ffe0ff */
[----:B------:R-:W2:Y:S01]  /*59e0*/  @!UP0 LDCU.128 UR12, c[0x0][0xb10] ;  /* 0x00016200ff0c87ac */ /* 0x000ea20008000c00 */
[----:B------:R-:W3:Y:S01]  /*59f0*/  @!UP0 LDCU UR5, c[0x0][0xb0c] ;  /* 0x00016180ff0587ac */ /* 0x000ee20008000800 */
[----:B------:R-:W4:Y:S01]  /*5a00*/  @!UP0 LDCU UR10, c[0x0][0xb20] ;  /* 0x00016400ff0a87ac */ /* 0x000f220008000800 */
[----:B--2---:R-:W-:Y:S02]  /*5a10*/  UIMAD.WIDE.U32 UR8, UR38, UR12, URZ ;  /* 0x0000000c260872a5 */ /* 0x004fe4000f8e00ff */
[----:B------:R-:W-:Y:S02]  /*5a20*/  UIMAD.WIDE.U32 UR6, UR37, UR15, URZ ;  /* 0x0000000f250672a5 */ /* 0x000fe4000f8e00ff */
[----:B------:R-:W-:Y:S03]  /*5a30*/  @!UP0 UISETP.NE.AND UP1, UPT, UR14, 0x1, UPT ;  /* 0x000000010e00888c */ /* 0x000fe6000bf25270 */
[----:B------:R-:W-:Y:S01]  /*5a40*/  @!UP0 UMOV UR4, UR9 ;  /* 0x0000000900048c82 */ /* 0x000fe20008000000 */
[----:B---3--:R-:W-:Y:S02]  /*5a50*/  @!UP0 UISETP.NE.AND UP2, UPT, UR5, 0x1, UPT ;  /* 0x000000010500888c */ /* 0x008fe4000bf45270 */
[----:B------:R-:W-:Y:S01]  /*5a60*/  @!UP0 USHF.R.U32.HI UR4, URZ, UR13, UR4 ;  /* 0x0000000dff048299 */ /* 0x000fe20008011604 */
[----:B------:R-:W-:Y:S02]  /*5a70*/  @!UP0 UMOV UR6, UR7 ;  /* 0x0000000700068c82 */ /* 0x000fe40008000000 */
[----:B----4-:R-:W-:Y:S02]  /*5a80*/  @!UP0 USHF.R.U32.HI UR6, URZ, UR10, UR6 ;  /* 0x0000000aff068299 */ /* 0x010fe40008011606 */
[----:B------:R-:W-:Y:S02]  /*5a90*/  @!UP0 USEL UR7, UR38, UR4, !UP2 ;  /* 0x0000000426078287 */ /* 0x000fe4000d000000 */
[----:B------:R-:W-:Y:S04]  /*5aa0*/  @!UP0 USEL UR6, UR37, UR6, !UP1 ;  /* 0x0000000625068287 */ /* 0x000fe8000c800000 */
[----:B------:R-:W-:Y:S02]  /*5ab0*/  @!UP0 UIADD3 UR4, UPT, UPT, -UR7, UR6, URZ ;  /* 0x0000000607048290 */ /* 0x000fe4000fffe1ff */
[----:B------:R-:W-:Y:S02]  /*5ac0*/  @!UP0 UIADD3 UR6, UPT, UPT, UR7, -UR6, URZ ;  /* 0x8000000607068290 */ /* 0x000fe4000fffe0ff */
[----:B------:R-:W-:Y:S02]  /*5ad0*/  @!UP0 UIMAD UR38, UR4, UR5, UR38 ;  /* 0x00000005042682a4 */ /* 0x000fe4000f8e0226 */
[----:B------:R-:W-:Y:S01]  /*5ae0*/  @!UP0 UIMAD UR37, UR6, UR14, UR37 ;  /* 0x0000000e062582a4 */ /* 0x000fe2000f8e0225 */
[----:B------:R-:W-:Y:S11]  /*5af0*/  @!P0 BRA `(.L_x_93) ;  /* 0x00000000007c8947 */ /* 0x000ff60003800000 */
[----:B------:R-:W2:Y:S01]  /*5b00*/  LDCU.64 UR8, c[0x4][0x80] ;  /* 0x01001000ff0877ac */ /* 0x000ea20008000a00 */
[----:B------:R-:W-:Y:S01]  /*5b10*/  MOV R2, 0x0 ;  /* 0x0000000000027802 */ /* 0x000fe20000000f00 */
[----:B------:R-:W-:Y:S02]  /*5b20*/  HFMA2 R12, -RZ, RZ, 0, 5.9604644775390625e-08 ;  /* 0x00000001ff0c7431 */ /* 0x000fe400000001ff */
[----:B------:R-:W-:Y:S01]  /*5b30*/  IMAD.MOV.U32 R8, RZ, RZ, 0x70 ;  /* 0x00000070ff087424 */ /* 0x000fe200078e00ff */
[----:B------:R3:W4:Y:S01]  /*5b40*/  LDC.64 R14, c[0x4][R2] ;  /* 0x01000000020e7b82 */ /* 0x0007220000000a00 */
[----:B------:R-:W1:Y:S01]  /*5b50*/  LDCU.64 UR6, c[0x4][0x88] ;  /* 0x01001100ff0677ac */ /* 0x000e620008000a00 */
[----:B------:R-:W-:Y:S01]  /*5b60*/  IMAD.MOV.U32 R13, RZ, RZ, RZ ;  /* 0x000000ffff0d7224 */ /* 0x000fe200078e00ff */
[----:B------:R-:W1:Y:S01]  /*5b70*/  LDCU.64 UR4, c[0x4][0x8] ;  /* 0x01000100ff0477ac */ /* 0x000e620008000a00 */
[----:B--2---:R-:W-:Y:S01]  /*5b80*/  MOV R5, UR9 ;  /* 0x0000000900057c02 */ /* 0x004fe20008000f00 */
[----:B------:R-:W-:Y:S01]  /*5b90*/  IMAD.U32 R4, RZ, RZ, UR8 ;  /* 0x00000008ff047e24 */ /* 0x000fe2000f8e00ff */
[----:B-1----:R-:W-:Y:S01]  /*5ba0*/  MOV R7, UR7 ;  /* 0x0000000700077c02 */ /* 0x002fe20008000f00 */
[----:B------:R-:W-:Y:S01]  /*5bb0*/  IMAD.U32 R6, RZ, RZ, UR6 ;  /* 0x00000006ff067e24 */ /* 0x000fe2000f8e00ff */
[----:B------:R-:W-:Y:S01]  /*5bc0*/  MOV R11, UR5 ;  /* 0x00000005000b7c02 */ /* 0x000fe20008000f00 */
[----:B------:R-:W-:Y:S02]  /*5bd0*/  IMAD.U32 R10, RZ, RZ, UR4 ;  /* 0x00000004ff0a7e24 */ /* 0x000fe4000f8e00ff */
[----:B------:R-:W-:Y:S07]  /*5be0*/  LEPC R20, `(.L_x_94) ;  /* 0x000000001014794e */ /* 0x000fee0000000000 */
[----:B---345:R-:W-:Y:S05]  /*5bf0*/  CALL.ABS.NOINC R14 ;  /* 0x000000000e007343 */ /* 0x038fea0003c00000 */
.L_x_94:
[----:B------:R-:W1:Y:S01]  /*5c00*/  LDCU.64 UR8, c[0x4][0x80] ;  /* 0x01001000ff0877ac */ /* 0x000e620008000a00 */
[----:B------:R-:W2:Y:S01]  /*5c10*/  LDC.64 R2, c[0x4][R2] ;  /* 0x0100000002027b82 */ /* 0x000ea20000000a00 */
[----:B------:R-:W-:Y:S02]  /*5c20*/  HFMA2 R12, -RZ, RZ, 0, 5.9604644775390625e-08 ;  /* 0x00000001ff0c7431 */ /* 0x000fe400000001ff */
[----:B------:R-:W-:Y:S02]  /*5c30*/  IMAD.MOV.U32 R8, RZ, RZ, 0x70 ;  /* 0x00000070ff087424 */ /* 0x000fe400078e00ff */
[----:B------:R-:W-:Y:S01]  /*5c40*/  IMAD.MOV.U32 R13, RZ, RZ, RZ ;  /* 0x000000ffff0d7224 */ /* 0x000fe200078e00ff */
[----:B------:R-:W3:Y:S01]  /*5c50*/  LDCU.64 UR6, c[0x4][0x88] ;  /* 0x01001100ff0677ac */ /* 0x000ee20008000a00 */
[----:B------:R-:W4:Y:S01]  /*5c60*/  LDCU.64 UR4, c[0x4][0x8] ;  /* 0x01000100ff0477ac */ /* 0x000f220008000a00 */
[----:B-1----:R-:W-:Y:S02]  /*5c70*/  MOV R4, UR8 ;  /* 0x0000000800047c02 */ /* 0x002fe40008000f00 */
[----:B------:R-:W-:Y:S02]  /*5c80*/  MOV R5, UR9 ;  /* 0x0000000900057c02 */ /* 0x000fe40008000f00 */
[----:B---3--:R-:W-:Y:S01]  /*5c90*/  MOV R7, UR7 ;  /* 0x0000000700077c02 */ /* 0x008fe20008000f00 */
[----:B------:R-:W-:Y:S01]  /*5ca0*/  IMAD.U32 R6, RZ, RZ, UR6 ;  /* 0x00000006ff067e24 */ /* 0x000fe2000f8e00ff */
[----:B----4-:R-:W-:Y:S01]  /*5cb0*/  MOV R11, UR5 ;  /* 0x00000005000b7c02 */ /* 0x010fe20008000f00 */
[----:B------:R-:W-:Y:S02]  /*5cc0*/  IMAD.U32 R10, RZ, RZ, UR4 ;  /* 0x00000004ff0a7e24 */ /* 0x000fe4000f8e00ff */
[----:B------:R-:W-:Y:S07]  /*5cd0*/  LEPC R20, `(.L_x_93) ;  /* 0x000000001014794e */ /* 0x000fee0000000000 */
[----:B--2---:R-:W-:Y:S05]  /*5ce0*/  CALL.ABS.NOINC R2 ;  /* 0x0000000002007343 */ /* 0x004fea0003c00000 */
.L_x_93:
[----:B------:R-:W-:Y:S05]  /*5cf0*/  BSYNC.RECONVERGENT B6 ;  /* 0x0000000000067941 */ /* 0x000fea0003800200 */
.L_x_92:
[----:B------:R-:W-:Y:S01]  /*5d00*/  R2UR UR4, R85 ;  /* 0x00000000550472ca */ /* 0x000fe200000e0000 */
[----:B------:R-:W-:Y:S01]  /*5d10*/  UISETP.NE.U32.AND UP0, UPT, UR62, URZ, UPT ;  /* 0x000000ff3e00728c */ /* 0x000fe2000bf05070 */
[----:B------:R-:W-:Y:S02]  /*5d20*/  ISETP.NE.U32.AND P4, PT, R78, RZ, PT ;  /* 0x000000ff4e00720c */ /* 0x000fe40003f85070 */
[----:B------:R-:W-:Y:S01]  /*5d30*/  ISETP.NE.U32.AND P2, PT, RZ, UR56, PT ;  /* 0x00000038ff007c0c */ /* 0x000fe2000bf45070 */
[----:B------:R-:W-:Y:S01]  /*5d40*/  UISETP.NE.AND.EX UP1, UPT, UR63, URZ, UPT, UP0 ;  /* 0x000000ff3f00728c */ /* 0x000fe2000bf25300 */
[----:B------:R-:W-:Y:S01]  /*5d50*/  ISETP.NE.AND.EX P4, PT, R79, RZ, PT, P4 ;  /* 0x000000ff4f00720c */ /* 0x000fe20003f85340 */
[----:B------:R-:W-:Y:S01]  /*5d60*/  UPLOP3.LUT UP0, UPT, UPT, UPT, UPT, 0x40, 0x4 ;  /* 0x000000000004789c */ /* 0x000fe20003f0e870 */
[----:B------:R-:W-:Y:S05]  /*5d70*/  ISETP.NE.AND.EX P2, PT, RZ, UR57, PT, P2 ;  /* 0x00000039ff007c0c */ /* 0x000fea000bf45320 */
[----:B------:R-:W-:Y:S06]  /*5d80*/  UISETP.NE.AND UP2, UPT, UR4, URZ, UPT ;  /* 0x000000ff0400728c */ /* 0x000fec000bf45270 */
[----:B------:R-:W-:Y:S05]  /*5d90*/  PLOP3.LUT P1, PT, PT, PT, UP2, 0x80, 0x8 ;  /* 0x000000000008781c */ /* 0x000fea0003f2f028 */
[----:B------:R-:W-:Y:S06]  /*5da0*/  @UP2 UPLOP3.LUT UP0, UPT, UPT, UPT, UP1, 0x80, 0x8 ;  /* 0x000000000008289c */ /* 0x000fec0003f0f010 */
[----:B------:R-:W-:Y:S01]  /*5db0*/  PLOP3.LUT P0, PT, PT, PT, UP0, 0x80, 0x8 ;  /* 0x000000000008781c */ /* 0x000fe20003f0f008 */
[----:B------:R-:W-:Y:S01]  /*5dc0*/  @!UPT UIADD3 URZ, UPT, UPT, URZ, URZ, URZ ;  /* 0x000000fffffff290 */ /* 0x000fe2000fffe0ff */
[----:B------:R-:W-:Y:S11]  /*5dd0*/  BRA.U !UP1, `(.L_x_95) ;  /* 0x00000001093c7547 */ /* 0x000ff6000b800000 */
[----:B------:R-:W-:Y:S01]  /*5de0*/  UISETP.NE.U32.AND UP0, UPT, UR56, URZ, UPT ;  /* 0x000000ff3800728c */ /* 0x000fe2000bf05070 */
[----:B-1----:R-:W-:Y:S01]  /*5df0*/  HFMA2 R0, -RZ, RZ, 0, 5.9604644775390625e-08 ;  /* 0x00000001ff007431 */ /* 0x002fe200000001ff */
[----:B------:R-:W1:Y:S01]  /*5e00*/  LDCU.64 UR8, c[0x0][0x358] ;  /* 0x00006b00ff0877ac */ /* 0x000e620008000a00 */
[----:B------:R-:W-:Y:S01]  /*5e10*/  IMAD.MOV.U32 R81, RZ, RZ, 0x1 ;  /* 0x00000001ff517424 */ /* 0x000fe200078e00ff */
[----:B------:R-:W-:Y:S06]  /*5e20*/  UISETP.NE.AND.EX UP0, UPT, UR57, URZ, UPT, UP0 ;  /* 0x000000ff3900728c */ /* 0x000fec000bf05300 */
[----:B------:R-:W-:Y:S05]  /*5e30*/  PLOP3.LUT P3, PT, PT, PT, UP0, 0x80, 0x8 ;  /* 0x000000000008781c */ /* 0x000fea0003f6f008 */
[----:B------:R-:W2:Y:S01]  /*5e40*/  @UP0 LDCU.64 UR4, c[0x0][0x888] ;  /* 0x00011100ff0407ac */ /* 0x000ea20008000a00 */
[----:B------:R-:W-:Y:S07]  /*5e50*/  @UP0 UIMAD UR6, UR36, UR62, URZ ;  /* 0x0000003e240602a4 */ /* 0x000fee000f8e02ff */
[----:B------:R-:W-:Y:S01]  /*5e60*/  @!P3 PRMT R81, R0, 0x7610, R81 ;  /* 0x000076100051b816 */ /* 0x000fe20000000051 */
[----:B--2---:R-:W-:Y:S06]  /*5e70*/  @UP0 UIMAD.WIDE UR4, UR6, 0x4, UR4 ;  /* 0x00000004060408a5 */ /* 0x004fec000f8e0204 */
[----:B------:R-:W-:Y:S01]  /*5e80*/  IMAD.U32 R2, RZ, RZ, UR4 ;  /* 0x00000004ff027e24 */ /* 0x000fe2000f8e00ff */
[----:B------:R-:W-:Y:S04]  /*5e90*/  MOV R3, UR5 ;  /* 0x0000000500037c02 */ /* 0x000fe80008000f00 */
[----:B------:R-:W2:Y:S01]  /*5ea0*/  @!UP0 LDCU UR4, c[0x0][0x880] ;  /* 0x00011000ff0487ac */ /* 0x000ea20008000800 */
[----:B-1---5:R3:W5:Y:S02]  /*5eb0*/  @P3 LDG.E R41, desc[UR8][R2.64] ;  /* 0x0000000802293981 */ /* 0x022764000c1e1900 */
[----:B--23--:R-:W-:Y:S02]  /*5ec0*/  @!P3 IMAD.U32 R41, RZ, RZ, UR4 ;  /* 0x00000004ff29be24 */ /* 0x00cfe4000f8e00ff */
.L_x_95:
[----:B------:R-:W-:Y:S05]  /*5ed0*/  @!P4 BRA `(.L_x_96) ;  /* 0x000000000024c947 */ /* 0x000fea0003800000 */
[----:B------:R-:W-:Y:S01]  /*5ee0*/  ISETP.NE.U32.AND P3, PT, R76, RZ, PT ;  /* 0x000000ff4c00720c */ /* 0x000fe20003f65070 */
[----:B------:R-:W2:Y:S03]  /*5ef0*/  LDCU.64 UR4, c[0x0][0x358] ;  /* 0x00006b00ff0477ac */ /* 0x000ea60008000a00 */
[----:B------:R-:W-:Y:S11]  /*5f00*/  ISETP.NE.AND.EX P3, PT, R77, RZ, PT, P3 ;  /* 0x000000ff4d00720c */ /* 0x000ff60003f65330 */
[----:B------:R-:W-:Y:S02]  /*5f10*/  @!UPT UIADD3 URZ, UPT, UPT, URZ, URZ, URZ ;  /* 0x000000fffffff290 */ /* 0x000fe4000fffe0ff */
[----:B------:R-:W3:Y:S01]  /*5f20*/  @P3 LDC.64 R2, c[0x0][0x8a8] ;  /* 0x00022a00ff023b82 */ /* 0x000ee20000000a00 */
[----:B-1----:R-:W-:Y:S04]  /*5f30*/  @P3 IMAD R0, R78, UR36, RZ ;  /* 0x000000244e003c24 */ /* 0x002fe8000f8e02ff */
[----:B---3--:R-:W-:Y:S05]  /*5f40*/  @P3 IMAD.WIDE R2, R0, 0x4, R2 ;  /* 0x0000000400023825 */ /* 0x008fea00078e0202 */
[----:B--2--5:R2:W5:Y:S02]  /*5f50*/  @P3 LDG.E R38, desc[UR4][R2.64] ;  /* 0x0000000402263981 */ /* 0x024564000c1e1900 */
[----:B--2---:R-:W3:Y:S02]  /*5f60*/  @!P3 LDC R38, c[0x0][0x8a0] ;  /* 0x00022800ff26bb82 */ /* 0x004ee40000000800 */
.L_x_96:
[----:B-----5:R-:W-:Y:S01]  /*5f70*/  FSETP.NEU.AND P3, PT, R41, RZ, PT ;  /* 0x000000ff2900720b */ /* 0x020fe20003f6d000 */
[----:B------:R-:W-:Y:S01]  /*5f80*/  IMAD.SHL.U32 R47, R80, 0x2, RZ ;  /* 0x00000002502f7824 */ /* 0x000fe200078e00ff */
[----:B------:R-:W-:Y:S01]  /*5f90*/  SEL R5, RZ, 0xffffffff, P2 ;  /* 0xffffffffff057807 */ /* 0x000fe20001000000 */
[----:B------:R-:W-:Y:S01]  /*5fa0*/  BSSY B1, `(.L_x_97) ;  /* 0x0000044000017945 */ /* 0x000fe20003800000 */
[----:B------:R-:W-:Y:S01]  /*5fb0*/  @P1 LOP3.LUT P2, RZ, R81, 0xff, RZ, 0xc0, !PT ;  /* 0x000000ff51ff1812 */ /* 0x000fe2000784c0ff */
[----:B------:R-:W-:Y:S01]  /*5fc0*/  VIADD R97, R47, UR44 ;  /* 0x0000002c2f617c36 */ /* 0x000fe20008000000 */
[----:B------:R-:W-:Y:S01]  /*5fd0*/  @P1 SEL R2, RZ, 0xffffffff, P3 ;  /* 0xffffffffff021807 */ /* 0x000fe20001800000 */
[----:B------:R-:W-:Y:S01]  /*5fe0*/  IMAD.MOV.U32 R60, RZ, RZ, 0x1 ;  /* 0x00000001ff3c7424 */ /* 0x000fe200078e00ff */
[----:B------:R-:W-:Y:S01]  /*5ff0*/  LOP3.LUT R91, R91, 0x1, RZ, 0x3c, !PT ;  /* 0x000000015b5b7812 */ /* 0x000fe200078e3cff */
[----:B------:R-:W-:Y:S01]  /*6000*/  IMAD.MOV.U32 R46, RZ, RZ, RZ ;  /* 0x000000ffff2e7224 */ /* 0x000fe200078e00ff */
[----:B------:R-:W-:Y:S02]  /*6010*/  @P0 SEL R2, R5, R2, !P2 ;  /* 0x0000000205020207 */ /* 0x000fe40005000000 */
[----:B------:R-:W-:Y:S02]  /*6020*/  CS2R R74, SRZ ;  /* 0x00000000004a7805 */ /* 0x000fe4000001ff00 */
[----:B------:R-:W-:Y:S02]  /*6030*/  LEA R98, R36, UR44, 0x3 ;  /* 0x0000002c24627c11 */ /* 0x000fe4000f8e18ff */
[----:B------:R-:W-:Y:S02]  /*6040*/  CS2R R72, SRZ ;  /* 0x0000000000487805 */ /* 0x000fe4000001ff00 */
[----:B------:R-:W-:Y:S02]  /*6050*/  @P1 LOP3.LUT R2, R2, 0x1, RZ, 0xc0, !PT ;  /* 0x0000000102021812 */ /* 0x000fe400078ec0ff */
[----:B------:R-:W-:Y:S02]  /*6060*/  CS2R R66, SRZ ;  /* 0x0000000000427805 */ /* 0x000fe4000001ff00 */
[----:B------:R-:W-:Y:S02]  /*6070*/  SHF.L.U32 R3, R90, 0x1f, RZ ;  /* 0x0000001f5a037819 */ /* 0x000fe400000006ff */
[----:B------:R-:W-:Y:S02]  /*6080*/  CS2R R64, SRZ ;  /* 0x0000000000407805 */ /* 0x000fe4000001ff00 */
[----:B------:R-:W-:Y:S02]  /*6090*/  ISETP.NE.U32.OR P6, PT, R2, 0x1, !P1 ;  /* 0x000000010200780c */ /* 0x000fe40004fc5470 */
[----:B------:R-:W-:Y:S02]  /*60a0*/  CS2R R58, SRZ ;  /* 0x00000000003a7805 */ /* 0x000fe4000001ff00 */
[----:B------:R-:W-:Y:S02]  /*60b0*/  PLOP3.LUT P2, PT, PT, PT, UP1, 0x80, 0x8 ;  /* 0x000000000008781c */ /* 0x000fe40003f4f018 */
[----:B------:R-:W-:Y:S02]  /*60c0*/  CS2R R56, SRZ ;  /* 0x0000000000387805 */ /* 0x000fe4000001ff00 */
[----:B------:R-:W-:Y:S02]  /*60d0*/  LEA.HI R39, R36, R36, RZ, 0x1 ;  /* 0x0000002424277211 */ /* 0x000fe400078f08ff */
[----:B------:R-:W-:Y:S02]  /*60e0*/  CS2R R50, SRZ ;  /* 0x0000000000327805 */ /* 0x000fe4000001ff00 */
[----:B------:R-:W-:Y:S02]  /*60f0*/  LOP3.LUT P4, R87, R81, 0xff, RZ, 0xc0, !PT ;  /* 0x000000ff51577812 */ /* 0x000fe4000788c0ff */
[----:B------:R-:W-:Y:S02]  /*6100*/  CS2R R48, SRZ ;  /* 0x0000000000307805 */ /* 0x000fe4000001ff00 */
[----:B------:R-:W-:Y:S01]  /*6110*/  SEL R2, RZ, 0xffffffff, P3 ;  /* 0xffffffffff027807 */ /* 0x000fe20001800000 */
[C---:B-1----:R-:W-:Y:S01]  /*6120*/  IMAD.SHL.U32 R0, R39.reuse, 0x80, RZ ;  /* 0x0000008027007824 */ /* 0x042fe200078e00ff */
[----:B------:R-:W-:Y:S01]  /*6130*/  LOP3.LUT R39, R39, 0xffe, RZ, 0xc0, !PT ;  /* 0x00000ffe27277812 */ /* 0x000fe200078ec0ff */
[----:B------:R-:W-:Y:S01]  /*6140*/  VIADD R99, R97, 0x400 ;  /* 0x0000040061637836 */ /* 0x000fe20000000000 */
[----:B------:R-:W-:Y:S01]  /*6150*/  P2R R95, PR, RZ, 0x40 ;  /* 0x00000040ff5f7803 */ /* 0x000fe20000000000 */
[----:B------:R-:W-:Y:S01]  /*6160*/  IMAD.IADD R96, R92, 0x1, R97 ;  /* 0x000000015c607824 */ /* 0x000fe200078e0261 */
[----:B------:R-:W-:Y:S01]  /*6170*/  @P6 SHF.L.U32 R4, R91, 0x1f, RZ ;  /* 0x0000001f5b046819 */ /* 0x000fe200000006ff */
[----:B------:R-:W-:Y:S01]  /*6180*/  IMAD.IADD R39, R36, 0x1, -R39 ;  /* 0x0000000124277824 */ /* 0x000fe200078e0a27 */
[----:B------:R-:W-:Y:S02]  /*6190*/  @P2 SEL R2, R5, R2, !P4 ;  /* 0x0000000205022207 */ /* 0x000fe40006000000 */
[----:B------:R-:W1:Y:S01]  /*61a0*/  @P6 SYNCS.PHASECHK.TRANS64.TRYWAIT P1, [UR44+0x40], R4 ;  /* 0x00004004ff0065a7 */ /* 0x000e62000802112c */
[----:B------:R-:W-:Y:S02]  /*61b0*/  LOP3.LUT R0, R0, 0xffffff00, RZ, 0xc0, !PT ;  /* 0xffffff0000007812 */ /* 0x000fe400078ec0ff */
[----:B------:R-:W-:Y:S03]  /*61c0*/  LOP3.LUT R2, R2, 0x1, RZ, 0xc0, !PT ;  /* 0x0000000102027812 */ /* 0x000fe600078ec0ff */
[----:B------:R-:W-:Y:S01]  /*61d0*/  IMAD.IADD R0, R37, 0x1, R0 ;  /* 0x0000000125007824 */ /* 0x000fe200078e0200 */
[----:B------:R-:W-:Y:S03]  /*61e0*/  ISETP.NE.U32.AND P5, PT, R2, 0x1, PT ;  /* 0x000000010200780c */ /* 0x000fe60003fa5070 */
[----:B------:R-:W-:Y:S01]  /*61f0*/  IMAD R39, R39, 0x100000, R0 ;  /* 0x0010000027277824 */ /* 0x000fe200078e0200 */
[----:B------:R-:W-:Y:S01]  /*6200*/  P2R R61, PR, RZ, 0x20 ;  /* 0x00000020ff3d7803 */ /* 0x000fe20000000000 */
[----:B------:R2:W4:Y:S01]  /*6210*/  SYNCS.PHASECHK.TRANS64.TRYWAIT P0, [R98+URZ+0xb0], R3 ;  /* 0x0000b003620075a7 */ /* 0x00052200080011ff */
[----:B-1----:R-:W-:Y:S01]  /*6220*/  @P6 SEL R60, RZ, 0x1, !P1 ;  /* 0x00000001ff3c6807 */ /* 0x002fe20004800000 */
[----:B--2---:R-:W-:Y:S06]  /*6230*/  @!P6 BRA `(.L_x_98) ;  /* 0x000000000068e947 */ /* 0x004fec0003800000 */
[C---:B------:R-:W-:Y:S01]  /*6240*/  @P5 IMAD R5, R93.reuse, 0x2, R99 ;  /* 0x000000025d055824 */ /* 0x040fe200078e0263 */
[----:B------:R-:W-:Y:S01]  /*6250*/  ISETP.NE.AND P1, PT, R60, RZ, PT ;  /* 0x000000ff3c00720c */ /* 0x000fe20003f25270 */
[----:B------:R-:W-:Y:S01]  /*6260*/  @P5 IMAD R2, R93, 0x2, R97 ;  /* 0x000000025d025824 */ /* 0x000fe200078e0261 */
[----:B------:R-:W-:Y:S01]  /*6270*/  BSSY B0, `(.L_x_99) ;  /* 0x000000e000007945 */ /* 0x000fe20003800000 */
[----:B------:R-:W-:Y:S01]  /*6280*/  IMAD.MOV.U32 R74, RZ, RZ, RZ ;  /* 0x000000ffff4a7224 */ /* 0x000fe200078e00ff */
[----:B------:R-:W-:Y:S01]  /*6290*/  CS2R R66, SRZ ;  /* 0x0000000000427805 */ /* 0x000fe2000001ff00 */
[----:B------:R-:W-:Y:S01]  /*62a0*/  @P5 IMAD.IADD R4, R92, 0x1, R5 ;  /* 0x000000015c045824 */ /* 0x000fe200078e0205 */
[----:B------:R-:W-:Y:S02]  /*62b0*/  CS2R R64, SRZ ;  /* 0x0000000000407805 */ /* 0x000fe4000001ff00 */
[----:B------:R-:W-:Y:S02]  /*62c0*/  CS2R R72, SRZ ;  /* 0x0000000000487805 */ /* 0x000fe4000001ff00 */
[----:B------:R-:W-:Y:S02]  /*62d0*/  CS2R R50, SRZ ;  /* 0x0000000000327805 */ /* 0x000fe4000001ff00 */
[----:B------:R-:W-:Y:S02]  /*62e0*/  CS2R R48, SRZ ;  /* 0x0000000000307805 */ /* 0x000fe4000001ff00 */
[----:B------:R-:W-:Y:S02]  /*62f0*/  CS2R R58, SRZ ;  /* 0x00000000003a7805 */ /* 0x000fe4000001ff00 */
[----:B------:R-:W-:Y:S01]  /*6300*/  CS2R R56, SRZ ;  /* 0x0000000000387805 */ /* 0x000fe2000001ff00 */
[----:B------:R-:W-:Y:S06]  /*6310*/  @P1 BRA `(.L_x_100) ;  /* 0x00000000000c1947 */ /* 0x000fec0003800000 */
[----:B------:R-:W-:Y:S04]  /*6320*/  SHF.L.U32 R5, R91, 0x1f, RZ ;  /* 0x0000001f5b057819 */ /* 0x000fe800000006ff */
[----:B------:R-:W1:Y:S02]  /*6330*/  SYNCS.PHASECHK.TRANS64.TRYWAIT P1, [UR44+0x40], R5 ;  /* 0x00004005ff0075a7 */ /* 0x000e64000802112c */
[----:B-1----:R-:W-:Y:S05]  /*6340*/  @!P1 BRA `(.L_x_101) ;  /* 0x0000003c00989947 */ /* 0x002fea0003800000 */
.L_x_100:
[----:B------:R-:W-:Y:S05]  /*6350*/  BSYNC B0 ;  /* 0x0000000000007941 */ /* 0x000fea0003800000 */
.L_x_99:
[----:B------:R-:W-:Y:S01]  /*6360*/  ISETP.NE.AND P1, PT, R61, RZ, PT ;  /* 0x000000ff3d00720c */ /* 0x000fe20003f25270 */
[----:B------:R-:W-:Y:S11]  /*6370*/  HFMA2 R46, -RZ, RZ, 0, 5.9604644775390625e-08 ;  /* 0x00000001ff2e7431 */ /* 0x000ff600000001ff */
[----:B------:R-:W-:Y:S01]  /*6380*/  @!UPT UIADD3 URZ, UPT, UPT, URZ, URZ, URZ ;  /* 0x000000fffffff290 */ /* 0x000fe2000fffe0ff */
[----:B------:R-:W-:Y:S05]  /*6390*/  @P1 WARPSYNC.ALL ;  /* 0x0000000000001948 */ /* 0x000fea0003800000 */
[----:B------:R2:W1:Y:S04]  /*63a0*/  @P1 LDSM.16.M88.4 R64, [R2+0x400] ;  /* 0x000400000240183b */ /* 0x0004680000000200 */
[----:B------:R2:W1:Y:S04]  /*63b0*/  @P1 LDSM.16.M88.4 R72, [R4] ;  /* 0x000000000448183b */ /* 0x0004680000000200 */
[----:B------:R2:W1:Y:S04]  /*63c0*/  @P1 LDSM.16.M88.4 R48, [R47+UR44+0x400] ;  /* 0x0004002c2f30183b */ /* 0x0004680008000200 */
[----:B------:R2:W1:Y:S02]  /*63d0*/  @P1 LDSM.16.M88.4 R56, [R96+0x400] ;  /* 0x000400006038183b */ /* 0x0004640000000200 */
.L_x_98:
[----:B------:R-:W-:Y:S05]  /*63e0*/  BSYNC B1 ;  /* 0x0000000000017941 */ /* 0x000fea0003800000 */
.L_x_97:
[----:B-1----:R-:W-:Y:S04]  /*63f0*/  SHF.R.U32.HI R5, RZ, 0x15, R39 ;  /* 0x00000015ff057819 */ /* 0x002fe80000011627 */
[----:B------:R-:W-:Y:S01]  /*6400*/  LOP3.LUT P1, RZ, R5, 0x3, R82, 0x48, !PT ;  /* 0x0000000305ff7812 */ /* 0x000fe20007824852 */
[----:B------:R-:W-:Y:S01]  /*6410*/  @!UPT UIADD3 URZ, UPT, UPT, URZ, URZ, URZ ;  /* 0x000000fffffff290 */ /* 0x000fe2000fffe0ff */
[----:B----4-:R-:W-:Y:S11]  /*6420*/  @P0 BRA `(.L_x_102) ;  /* 0x0000000000080947 */ /* 0x010ff60003800000 */
[----:B------:R-:W1:Y:S02]  /*6430*/  SYNCS.PHASECHK.TRANS64.TRYWAIT P0, [R98+URZ+0xb0], R3 ;  /* 0x0000b003620075a7 */ /* 0x000e6400080011ff */
[----:B-1----:R-:W-:Y:S05]  /*6440*/  @!P0 BRA `(.L_x_103) ;  /* 0x0000003c00708947 */ /* 0x002fea0003800000 */
.L_x_102:
[----:B------:R-:W-:Y:S05]  /*6450*/  @!P1 BRA `(.L_x_104) ;  /* 0x0000000000409947 */ /* 0x000fea0003800000 */
[----:B------:R-:W4:Y:S01]  /*6460*/  LDCU.64 UR8, c[0x4][0x70] ;  /* 0x01000e00ff0877ac */ /* 0x000f220008000a00 */
[----:B-1----:R-:W-:Y:S01]  /*6470*/  MOV R3, 0x0 ;  /* 0x0000000000037802 */ /* 0x002fe20000000f00 */
[----:B------:R-:W-:Y:S02]  /*6480*/  HFMA2 R12, -RZ, RZ, 0, 5.9604644775390625e-08 ;  /* 0x00000001ff0c7431 */ /* 0x000fe400000001ff */
[----:B------:R-:W-:Y:S02]  /*6490*/  IMAD.MOV.U32 R8, RZ, RZ, 0x192 ;  /* 0x00000192ff087424 */ /* 0x000fe400078e00ff */
[----:B------:R-:W-:Y:S01]  /*64a0*/  IMAD.MOV.U32 R13, RZ, RZ, RZ ;  /* 0x000000ffff0d7224 */ /* 0x000fe200078e00ff */
[----:B------:R-:W1:Y:S01]  /*64b0*/  LDCU.64 UR6, c[0x4][0x78] ;  /* 0x01000f00ff0677ac */ /* 0x000e620008000a00 */
[----:B--2---:R-:W2:Y:S01]  /*64c0*/  LDC.64 R2, c[0x4][R3] ;  /* 0x0100000003027b82 */ /* 0x004ea20000000a00 */
[----:B------:R-:W5:Y:S01]  /*64d0*/  LDCU.64 UR4, c[0x4][0x10] ;  /* 0x01000200ff0477ac */ /* 0x000f620008000a00 */
[----:B----4-:R-:W-:Y:S01]  /*64e0*/  MOV R5, UR9 ;  /* 0x0000000900057c02 */ /* 0x010fe20008000f00 */
[----:B------:R-:W-:Y:S01]  /*64f0*/  IMAD.U32 R4, RZ, RZ, UR8 ;  /* 0x00000008ff047e24 */ /* 0x000fe2000f8e00ff */
[----:B-1----:R-:W-:Y:S01]  /*6500*/  MOV R7, UR7 ;  /* 0x0000000700077c02 */ /* 0x002fe20008000f00 */
[----:B------:R-:W-:Y:S01]  /*6510*/  IMAD.U32 R6, RZ, RZ, UR6 ;  /* 0x00000006ff067e24 */ /* 0x000fe2000f8e00ff */
[----:B-----5:R-:W-:Y:S01]  /*6520*/  MOV R11, UR5 ;  /* 0x00000005000b7c02 */ /* 0x020fe20008000f00 */
[----:B------:R-:W-:Y:S02]  /*6530*/  IMAD.U32 R10, RZ, RZ, UR4 ;  /* 0x00000004ff0a7e24 */ /* 0x000fe4000f8e00ff */
[----:B------:R-:W-:Y:S07]  /*6540*/  LEPC R20, `(.L_x_104) ;  /* 0x000000001014794e */ /* 0x000fee0000000000 */
[----:B--23--:R-:W-:Y:S05]  /*6550*/  CALL.ABS.NOINC R2 ;  /* 0x0000000002007343 */ /* 0x00cfea0003c00000 */
.L_x_104:
[C---:B------:R-:W-:Y:S01]  /*6560*/  SHF.L.U32 R40, R48.reuse, 0x10, RZ ;  /* 0x0000001030287819 */ /* 0x040fe200000006ff */
[----:B------:R-:W-:Y:S05]  /*6570*/  WARPSYNC.ALL ;  /* 0x0000000000007948 */ /* 0x000fea0003800000 */
[----:B------:R-:W-:Y:S01]  /*6580*/  R2UR UR4, R39 ;  /* 0x00000000270472ca */ /* 0x000fe200000e0000 */
[----:B------:R-:W-:Y:S01]  /*6590*/  BSSY.RECONVERGENT B0, `(.L_x_105) ;  /* 0x000008b000007945 */ /* 0x000fe20003800200 */
[----:B------:R-:W-:Y:S02]  /*65a0*/  LOP3.LUT R43, R48, 0xffff0000, RZ, 0xc0, !PT ;  /* 0xffff0000302b7812 */ /* 0x000fe400078ec0ff */
[----:B------:R-:W-:Y:S02]  /*65b0*/  SHF.L.U32 R42, R49, 0x10, RZ ;  /* 0x00000010312a7819 */ /* 0x000fe400000006ff */
[----:B------:R-:W-:Y:S02]  /*65c0*/  SHF.L.U32 R45, R51, 0x10, RZ ;  /* 0x00000010332d7819 */ /* 0x000fe400000006ff */
[----:B------:R-:W-:Y:S02]  /*65d0*/  SHF.L.U32 R62, R93, 0x1, RZ ;  /* 0x000000015d3e7819 */ /* 0x000fe400000006ff */
[----:B------:R-:W-:Y:S02]  /*65e0*/  ISETP.NE.AND P0, PT, R94, RZ, PT ;  /* 0x000000ff5e00720c */ /* 0x000fe40003f05270 */
[----:B------:R-:W-:Y:S01]  /*65f0*/  IADD3 R99, PT, PT, R99, R62, RZ ;  /* 0x0000003e63637210 */ /* 0x000fe20007ffe0ff */
[----:B--2---:R-:W3:Y:S03]  /*6600*/  LDTM.16dp256bit.x8 R4, tmem[UR4] ;  /* 0x00000004000479ee */ /* 0x004ee600081a0000 */
[----:B------:R-:W-:Y:S01]  /*6610*/  IADD3 R100, PT, PT, R92, R99, RZ ;  /* 0x000000635c647210 */ /* 0x000fe20007ffe0ff */
[C---:B---3--:R-:W-:Y:S01]  /*6620*/  FMUL R0, R38.reuse, R4 ;  /* 0x0000000426007220 */ /* 0x048fe20000400000 */
[C---:B------:R-:W-:Y:S01]  /*6630*/  FMUL R2, R38.reuse, R5 ;  /* 0x0000000526027220 */ /* 0x040fe20000400000 */
[C---:B-1----:R-:W-:Y:S01]  /*6640*/  FMUL R3, R38.reuse, R6 ;  /* 0x0000000626037220 */ /* 0x042fe20000400000 */
[----:B------:R-:W-:Y:S01]  /*6650*/  FMUL R7, R38, R7 ;  /* 0x0000000726077220 */ /* 0x000fe20000400000 */
[----:B------:R-:W-:Y:S01]  /*6660*/  FFMA R0, R41, R40, R0 ;  /* 0x0000002829007223 */ /* 0x000fe20000000000 */
[----:B------:R-:W-:Y:S01]  /*6670*/  LOP3.LUT R40, R49, 0xffff0000, RZ, 0xc0, !PT ;  /* 0xffff000031287812 */ /* 0x000fe200078ec0ff */
[C---:B------:R-:W-:Y:S01]  /*6680*/  FFMA R2, R41.reuse, R43, R2 ;  /* 0x0000002b29027223 */ /* 0x040fe20000000002 */
[C---:B------:R-:W-:Y:S01]  /*6690*/  SHF.L.U32 R43, R50.reuse, 0x10, RZ ;  /* 0x00000010322b7819 */ /* 0x040fe200000006ff */
[C---:B------:R-:W-:Y:S01]  /*66a0*/  FFMA R3, R41.reuse, R42, R3 ;  /* 0x0000002a29037223 */ /* 0x040fe20000000003 */
[----:B------:R-:W-:Y:S01]  /*66b0*/  LOP3.LUT R42, R50, 0xffff0000, RZ, 0xc0, !PT ;  /* 0xffff0000322a7812 */ /* 0x000fe200078ec0ff */
[----:B------:R-:W-:Y:S01]  /*66c0*/  FMUL R4, R38, R8 ;  /* 0x0000000826047220 */ /* 0x000fe20000400000 */
[----:B------:R-:W-:Y:S01]  /*66d0*/  F2FP.BF16.F32.PACK_AB R52, R2, R0 ;  /* 0x000000000234723e */ /* 0x000fe200000010ff */
[----:B------:R-:W-:Y:S01]  /*66e0*/  FFMA R7, R41, R40, R7 ;  /* 0x0000002829077223 */ /* 0x000fe20000000007 */
[----:B------:R-:W-:Y:S01]  /*66f0*/  LOP3.LUT R40, R51, 0xffff0000, RZ, 0xc0, !PT ;  /* 0xffff000033287812 */ /* 0x000fe200078ec0ff */
[C---:B------:R-:W-:Y:S01]  /*6700*/  FMUL R5, R38.reuse, R9 ;  /* 0x0000000926057220 */ /* 0x040fe20000400000 */
[C---:B------:R-:W-:Y:S01]  /*6710*/  FMUL R6, R38.reuse, R10 ;  /* 0x0000000a26067220 */ /* 0x040fe20000400000 */
[----:B------:R-:W-:Y:S01]  /*6720*/  FMUL R11, R38, R11 ;  /* 0x0000000b260b7220 */ /* 0x000fe20000400000 */
[----:B------:R-:W-:Y:S01]  /*6730*/  F2FP.BF16.F32.PACK_AB R53, R7, R3 ;  /* 0x000000030735723e */ /* 0x000fe200000010ff */
[C---:B------:R-:W-:Y:S01]  /*6740*/  FFMA R4, R41.reuse, R43, R4 ;  /* 0x0000002b29047223 */ /* 0x040fe20000000004 */
[C---:B------:R-:W-:Y:S01]  /*6750*/  SHF.L.U32 R43, R56.reuse, 0x10, RZ ;  /* 0x00000010382b7819 */ /* 0x040fe200000006ff */
[----:B------:R-:W-:Y:S01]  /*6760*/  FFMA R5, R41, R42, R5 ;  /* 0x0000002a29057223 */ /* 0x000fe20000000005 */
[----:B------:R-:W-:Y:S01]  /*6770*/  LOP3.LUT R42, R57, 0xffff0000, RZ, 0xc0, !PT ;  /* 0xffff0000392a7812 */ /* 0x000fe200078ec0ff */
[----:B------:R-:W-:Y:S01]  /*6780*/  FFMA R6, R41, R45, R6 ;  /* 0x0000002d29067223 */ /* 0x000fe20000000006 */
[----:B------:R-:W-:Y:S01]  /*6790*/  SHF.L.U32 R45, R57, 0x10, RZ ;  /* 0x00000010392d7819 */ /* 0x000fe200000006ff */
[----:B------:R-:W-:Y:S01]  /*67a0*/  FFMA R11, R41, R40, R11 ;  /* 0x00000028290b7223 */ /* 0x000fe2000000000b */
[----:B------:R-:W-:Y:S01]  /*67b0*/  LOP3.LUT R40, R56, 0xffff0000, RZ, 0xc0, !PT ;  /* 0xffff000038287812 */ /* 0x000fe200078ec0ff */
[C---:B------:R-:W-:Y:S01]  /*67c0*/  FMUL R8, R38.reuse, R12 ;  /* 0x0000000c26087220 */ /* 0x040fe20000400000 */
[----:B------:R-:W-:Y:S01]  /*67d0*/  F2FP.BF16.F32.PACK_AB R54, R5, R4 ;  /* 0x000000040536723e */ /* 0x000fe200000010ff */
[C---:B------:R-:W-:Y:S01]  /*67e0*/  FMUL R9, R38.reuse, R13 ;  /* 0x0000000d26097220 */ /* 0x040fe20000400000 */
[----:B------:R-:W-:Y:S01]  /*67f0*/  F2FP.BF16.F32.PACK_AB R55, R11, R6 ;  /* 0x000000060b37723e */ /* 0x000fe200000010ff */
[C---:B------:R-:W-:Y:S01]  /*6800*/  FMUL R10, R38.reuse, R14 ;  /* 0x0000000e260a7220 */ /* 0x040fe20000400000 */
[----:B------:R-:W-:Y:S01]  /*6810*/  FMUL R15, R38, R15 ;  /* 0x0000000f260f7220 */ /* 0x000fe20000400000 */
[----:B------:R-:W-:Y:S01]  /*6820*/  FFMA R8, R41, R43, R8 ;  /* 0x0000002b29087223 */ /* 0x000fe20000000008 */
[----:B------:R-:W-:Y:S01]  /*6830*/  SHF.L.U32 R43, R59, 0x10, RZ ;  /* 0x000000103b2b7819 */ /* 0x000fe200000006ff */
[C---:B------:R-:W-:Y:S01]  /*6840*/  FFMA R9, R41.reuse, R40, R9 ;  /* 0x0000002829097223 */ /* 0x040fe20000000009 */
[C---:B------:R-:W-:Y:S01]  /*6850*/  SHF.L.U32 R40, R58.reuse, 0x10, RZ ;  /* 0x000000103a287819 */ /* 0x040fe200000006ff */
        /* <DEDUP_REMOVED lines=8> */
[----:B------:R-:W-:Y:S01]  /*68e0*/  FMUL R14, R38, R18 ;  /* 0x00000012260e7220 */ /* 0x000fe20000400000 */
[----:B------:R-:W-:Y:S01]  /*68f0*/  FFMA R12, R41, R40, R12 ;  /* 0x00000028290c7223 */ /* 0x000fe2000000000c */
[----:B------:R-:W-:Y:S01]  /*6900*/  LOP3.LUT R40, R59, 0xffff0000, RZ, 0xc0, !PT ;  /* 0xffff00003b287812 */ /* 0x000fe200078ec0ff */
[C---:B------:R-:W-:Y:S01]  /*6910*/  FFMA R13, R41.reuse, R42, R13 ;  /* 0x0000002a290d7223 */ /* 0x040fe2000000000d */
[----:B------:R-:W-:Y:S01]  /*6920*/  LOP3.LUT R42, R64, 0xffff0000, RZ, 0xc0, !PT ;  /* 0xffff0000402a7812 */ /* 0x000fe200078ec0ff */
[----:B------:R-:W-:Y:S01]  /*6930*/  FMUL R19, R38, R19 ;  /* 0x0000001326137220 */ /* 0x000fe20000400000 */
[----:B------:R-:W-:Y:S01]  /*6940*/  FFMA R14, R41, R43, R14 ;  /* 0x0000002b290e7223 */ /* 0x000fe2000000000e */
[----:B------:R-:W-:Y:S01]  /*6950*/  SHF.L.U32 R43, R64, 0x10, RZ ;  /* 0x00000010402b7819 */ /* 0x000fe200000006ff */
[C---:B------:R-:W-:Y:S01]  /*6960*/  FMUL R16, R38.reuse, R20 ;  /* 0x0000001426107220 */ /* 0x040fe20000400000 */
        /* <DEDUP_REMOVED lines=19> */
[----:B------:R1:W-:Y:S01]  /*6aa0*/  STSM.16.M88.4 [R97+0x400], R52 ;  /* 0x0004003461007844 */ /* 0x0003e20000000200 */
[C---:B------:R-:W-:Y:S01]  /*6ab0*/  FMUL R22, R38.reuse, R26 ;  /* 0x0000001a26167220 */ /* 0x040fe20000400000 */
[----:B------:R-:W-:Y:S01]  /*6ac0*/  FMUL R27, R38, R27 ;  /* 0x0000001b261b7220 */ /* 0x000fe20000400000 */
[----:B------:R-:W-:Y:S01]  /*6ad0*/  FFMA R20, R41, R43, R20 ;  /* 0x0000002b29147223 */ /* 0x000fe20000000014 */
[----:B------:R-:W-:Y:S01]  /*6ae0*/  SHF.L.U32 R43, R73, 0x10, RZ ;  /* 0x00000010492b7819 */ /* 0x000fe200000006ff */
[C---:B------:R-:W-:Y:S01]  /*6af0*/  FFMA R21, R41.reuse, R40, R21 ;  /* 0x0000002829157223 */ /* 0x040fe20000000015 */
[C---:B------:R-:W-:Y:S02]  /*6b00*/  SHF.L.U32 R40, R72.reuse, 0x10, RZ ;  /* 0x0000001048287819 */ /* 0x040fe400000006ff */
[----:B------:R1:W-:Y:S01]  /*6b10*/  STSM.16.M88.4 [R96+0x400], R68 ;  /* 0x0004004460007844 */ /* 0x0003e20000000200 */
[----:B------:R-:W-:Y:S01]  /*6b20*/  FFMA R22, R41, R45, R22 ;  /* 0x0000002d29167223 */ /* 0x000fe20000000016 */
[----:B------:R-:W-:Y:S01]  /*6b30*/  SHF.L.U32 R45, R75, 0x10, RZ ;  /* 0x000000104b2d7819 */ /* 0x000fe200000006ff */
[C---:B------:R-:W-:Y:S01]  /*6b40*/  FFMA R27, R41.reuse, R42, R27 ;  /* 0x0000002a291b7223 */ /* 0x040fe2000000001b */
[----:B------:R-:W-:Y:S01]  /*6b50*/  LOP3.LUT R42, R72, 0xffff0000, RZ, 0xc0, !PT ;  /* 0xffff0000482a7812 */ /* 0x000fe200078ec0ff */
[C---:B------:R-:W-:Y:S01]  /*6b60*/  FMUL R24, R38.reuse, R28 ;  /* 0x0000001c26187220 */ /* 0x040fe20000400000 */
[C---:B------:R-:W-:Y:S01]  /*6b70*/  FMUL R25, R38.reuse, R29 ;  /* 0x0000001d26197220 */ /* 0x040fe20000400000 */
[C---:B------:R-:W-:Y:S01]  /*6b80*/  FMUL R26, R38.reuse, R30 ;  /* 0x0000001e261a7220 */ /* 0x040fe20000400000 */
[----:B------:R-:W-:Y:S01]  /*6b90*/  FMUL R31, R38, R31 ;  /* 0x0000001f261f7220 */ /* 0x000fe20000400000 */
[----:B------:R-:W-:Y:S01]  /*6ba0*/  FFMA R24, R41, R40, R24 ;  /* 0x0000002829187223 */ /* 0x000fe20000000018 */
[----:B------:R-:W-:Y:S01]  /*6bb0*/  LOP3.LUT R40, R73, 0xffff0000, RZ, 0xc0, !PT ;  /* 0xffff000049287812 */ /* 0x000fe200078ec0ff */
[C---:B------:R-:W-:Y:S01]  /*6bc0*/  FFMA R25, R41.reuse, R42, R25 ;  /* 0x0000002a29197223 */ /* 0x040fe20000000019 */
[C---:B------:R-:W-:Y:S01]  /*6bd0*/  FFMA R26, R41.reuse, R43, R26 ;  /* 0x0000002b291a7223 */ /* 0x040fe2000000001a */
[----:B------:R-:W-:Y:S01]  /*6be0*/  SHF.L.U32 R43, R74, 0x10, RZ ;  /* 0x000000104a2b7819 */ /* 0x000fe200000006ff */
[----:B------:R-:W-:Y:S01]  /*6bf0*/  FMUL R28, R38, R32 ;  /* 0x00000020261c7220 */ /* 0x000fe20000400000 */
[----:B------:R-:W-:Y:S01]  /*6c00*/  LOP3.LUT R42, R74, 0xffff0000, RZ, 0xc0, !PT ;  /* 0xffff00004a2a7812 */ /* 0x000fe200078ec0ff */
[----:B------:R-:W-:Y:S01]  /*6c10*/  FFMA R31, R41, R40, R31 ;  /* 0x00000028291f7223 */ /* 0x000fe2000000001f */
[C---:B------:R-:W-:Y:S01]  /*6c20*/  FMUL R29, R38.reuse, R33 ;  /* 0x00000021261d7220 */ /* 0x040fe20000400000 */
[C---:B------:R-:W-:Y:S01]  /*6c30*/  FMUL R30, R38.reuse, R34 ;  /* 0x00000022261e7220 */ /* 0x040fe20000400000 */
[----:B------:R-:W-:Y:S01]  /*6c40*/  LOP3.LUT R40, R75, 0xffff0000, RZ, 0xc0, !PT ;  /* 0xffff00004b287812 */ /* 0x000fe200078ec0ff */
[----:B------:R-:W-:Y:S01]  /*6c50*/  FMUL R35, R38, R35 ;  /* 0x0000002326237220 */ /* 0x000fe20000400000 */
[C---:B------:R-:W-:Y:S01]  /*6c60*/  FFMA R28, R41.reuse, R43, R28 ;  /* 0x0000002b291c7223 */ /* 0x040fe2000000001c */
[C---:B------:R-:W-:Y:S01]  /*6c70*/  FFMA R29, R41.reuse, R42, R29 ;  /* 0x0000002a291d7223 */ /* 0x040fe2000000001d */
[C---:B------:R-:W-:Y:S01]  /*6c80*/  FFMA R30, R41.reuse, R45, R30 ;  /* 0x0000002d291e7223 */ /* 0x040fe2000000001e */
[----:B------:R-:W-:Y:S01]  /*6c90*/  FFMA R35, R41, R40, R35 ;  /* 0x0000002829237223 */ /* 0x000fe20000000023 */
[----:B------:R-:W-:Y:S02]  /*6ca0*/  F2FP.BF16.F32.PACK_AB R106, R21, R20 ;  /* 0x00000014156a723e */ /* 0x000fe400000010ff */
[----:B------:R-:W-:Y:S02]  /*6cb0*/  F2FP.BF16.F32.PACK_AB R107, R27, R22 ;  /* 0x000000161b6b723e */ /* 0x000fe400000010ff */
[----:B------:R-:W-:Y:S02]  /*6cc0*/  F2FP.BF16.F32.PACK_AB R108, R25, R24 ;  /* 0x00000018196c723e */ /* 0x000fe400000010ff */
[----:B------:R-:W-:Y:S01]  /*6cd0*/  F2FP.BF16.F32.PACK_AB R109, R31, R26 ;  /* 0x0000001a1f6d723e */ /* 0x000fe200000010ff */
[----:B------:R1:W-:Y:S01]  /*6ce0*/  STSM.16.M88.4 [R99], R104 ;  /* 0x0000006863007844 */ /* 0x0003e20000000200 */
[----:B------:R-:W-:Y:S02]  /*6cf0*/  F2FP.BF16.F32.PACK_AB R110, R29, R28 ;  /* 0x0000001c1d6e723e */ /* 0x000fe400000010ff */
[----:B------:R-:W-:Y:S05]  /*6d00*/  F2FP.BF16.F32.PACK_AB R111, R35, R30 ;  /* 0x0000001e236f723e */ /* 0x000fea00000010ff */
[----:B------:R1:W-:Y:S01]  /*6d10*/  STSM.16.M88.4 [R100], R108 ;  /* 0x0000006c64007844 */ /* 0x0003e20000000200 */
[----:B------:R-:W-:Y:S01]  /*6d20*/  @!PT LDS RZ, [RZ] ;  /* 0x00000000fffff984 */ /* 0x000fe20000000800 */
[----:B------:R-:W-:Y:S01]  /*6d30*/  @!PT LDS RZ, [RZ] ;  /* 0x00000000fffff984 */ /* 0x000fe20000000800 */
[----:B------:R-:W-:Y:S01]  /*6d40*/  @!PT LDS RZ, [RZ] ;  /* 0x00000000fffff984 */ /* 0x000fe20000000800 */
[----:B------:R-:W-:Y:S01]  /*6d50*/  @!PT LDS RZ, [RZ] ;  /* 0x00000000fffff984 */ /* 0x000fe20000000800 */
[----:B------:R2:W-:Y:S07]  /*6d60*/  MEMBAR.ALL.CTA ;  /* 0x0000000000007992 */ /* 0x0005ee0000008000 */
[----:B--2---:R-:W2:Y:S02]  /*6d70*/  FENCE.VIEW.ASYNC.S ;  /* 0x00000000000073c6 */ /* 0x004ea40000000000 */
[----:B--2---:R-:W-:Y:S06]  /*6d80*/  BAR.SYNC.DEFER_BLOCKING 0x1, 0x80 ;  /* 0x0042000000007b1d */ /* 0x004fec0000010000 */
[----:B------:R-:W-:Y:S05]  /*6d90*/  @P0 BRA `(.L_x_106) ;  /* 0x0000000000280947 */ /* 0x000fea0003800000 */
[----:B------:R-:W2:Y:S01]  /*6da0*/  LDCU.64 UR6, c[0x0][0x348] ;  /* 0x00006900ff0677ac */ /* 0x000ea20008000a00 */
[----:B------:R-:W-:Y:S01]  /*6db0*/  UIADD3 UR4, UPT, UPT, UR44, 0x400, URZ ;  /* 0x000004002c047890 */ /* 0x000fe2000fffe0ff */
[----:B------:R-:W-:Y:S05]  /*6dc0*/  UMOV UR51, UR36 ;  /* 0x0000002400337c82 */ /* 0x000fea0008000000 */
[----:B------:R-:W-:Y:S04]  /*6dd0*/  MOV R86, UR4 ;  /* 0x0000000400567c02 */ /* 0x000fe80008000f00 */
[----:B------:R-:W-:Y:S01]  /*6de0*/  R2UR UR48, R86 ;  /* 0x00000000563072ca */ /* 0x000fe200000e0000 */
[----:B--2---:R-:W-:Y:S04]  /*6df0*/  UIADD3 UR4, UP0, UPT, UR6, 0x680, URZ ;  /* 0x0000068006047890 */ /* 0x004fe8000ff1e0ff */
[----:B------:R-:W-:Y:S09]  /*6e00*/  UIADD3.X UR5, UPT, UPT, URZ, UR7, URZ, UP0, !UPT ;  /* 0x00000007ff057290 */ /* 0x000ff200087fe4ff */
[----:B------:R2:W-:Y:S01]  /*6e10*/  UTMASTG.3D [UR48], [UR4] ;  /* 0x00000030040073b5 */ /* 0x0005e20008010000 */
[----:B------:R0:W-:Y:S01]  /*6e20*/  UTMACMDFLUSH ;  /* 0x00000000000079b7 */ /* 0x0001e20000000000 */
[----:B--2---:R-:W-:Y:S04]  /*6e30*/  DEPBAR.LE SB0, 0x1 ;  /* 0x000080400000791a */ /* 0x004fe80000000000 */
.L_x_106:
[----:B------:R-:W-:Y:S05]  /*6e40*/  BSYNC.RECONVERGENT B0 ;  /* 0x0000000000007941 */ /* 0x000fea0003800200 */
.L_x_105:
[----:B------:R-:W-:Y:S01]  /*6e50*/  BAR.SYNC.DEFER_BLOCKING 0x1, 0x80 ;  /* 0x0042000000007b1d */ /* 0x000fe20000010000 */
[----:B------:R-:W-:Y:S01]  /*6e60*/  ISETP.NE.AND P1, PT, R95, RZ, PT ;  /* 0x000000ff5f00720c */ /* 0x000fe20003f25270 */
[----:B------:R-:W-:Y:S01]  /*6e70*/  UISETP.NE.AND UP0, UPT, UR47, URZ, UPT ;  /* 0x000000ff2f00728c */ /* 0x000fe2000bf05270 */
[----:B------:R-:W-:Y:S11]  /*6e80*/  LEA R3, R46, UR44, 0x3 ;  /* 0x0000002c2e037c11 */ /* 0x000ff6000f8e18ff */
[----:B------:R-:W-:Y:S01]  /*6e90*/  @P1 SHF.L.U32 R4, R91, 0x1f, RZ ;  /* 0x0000001f5b041819 */ /* 0x000fe200000006ff */
[----:B------:R-:W-:Y:S06]  /*6ea0*/  BRA.U !UP0, `(.L_x_107) ;  /* 0x0000000108247547 */ /* 0x000fec000b800000 */
[----:B------:R-:W2:Y:S01]  /*6eb0*/  S2R R0, SR_CgaCtaId ;  /* 0x0000000000007919 */ /* 0x000ea20000008800 */
[----:B------:R-:W-:Y:S01]  /*6ec0*/  IMAD.U32 R2, RZ, RZ, UR46 ;  /* 0x0000002eff027e24 */ /* 0x000fe2000f8e00ff */
[----:B------:R-:W-:Y:S04]  /*6ed0*/  UIADD3 UR4, UPT, UPT, UR46, 0x1, URZ ;  /* 0x000000012e047890 */ /* 0x000fe8000fffe0ff */
[----:B------:R-:W-:Y:S01]  /*6ee0*/  @P1 LEA R2, R2, UR44, 0x3 ;  /* 0x0000002c02021c11 */ /* 0x000fe2000f8e18ff */
[----:B------:R-:W-:Y:S04]  /*6ef0*/  UISETP.NE.AND UP0, UPT, UR4, 0x4, UPT ;  /* 0x000000040400788c */ /* 0x000fe8000bf05270 */
[----:B------:R-:W-:Y:S01]  /*6f00*/  @P1 VIADD R5, R2, 0x60 ;  /* 0x0000006002051836 */ /* 0x000fe20000000000 */
[----:B------:R-:W-:Y:S04]  /*6f10*/  USEL UR46, UR4, URZ, UP0 ;  /* 0x000000ff042e7287 */ /* 0x000fe80008000000 */
[----:B--2---:R-:W-:Y:S04]  /*6f20*/  @P1 PRMT R0, R0, 0x654, R5 ;  /* 0x0000065400001816 */ /* 0x004fe80000000005 */
[----:B------:R2:W-:Y:S04]  /*6f30*/  @P1 SYNCS.ARRIVE.TRANS64.RED.A1T0 RZ, [R0+URZ], RZ ;  /* 0x000000ff00ff19a7 */ /* 0x0005e800081004ff */
.L_x_107:
[----:B------:R-:W3:Y:S01]  /*6f40*/  @P1 SYNCS.PHASECHK.TRANS64.TRYWAIT P0, [R3+URZ+0x40], R4 ;  /* 0x00004004030015a7 */ /* 0x000ee200080011ff */
[----:B------:R-:W-:Y:S01]  /*6f50*/  BSSY B1, `(.L_x_108) ;  /* 0x0000017000017945 */ /* 0x000fe20003800000 */
[----:B---3--:R-:W-:Y:S03]  /*6f60*/  @P1 SEL R60, RZ, 0x1, !P0 ;  /* 0x00000001ff3c1807 */ /* 0x008fe60004000000 */
[----:B------:R-:W-:Y:S05]  /*6f70*/  @!P1 BRA `(.L_x_109) ;  /* 0x0000000000509947 */ /* 0x000fea0003800000 */
[----:B------:R-:W-:Y:S01]  /*6f80*/  ISETP.NE.AND P1, PT, R61, RZ, PT ;  /* 0x000000ff3d00720c */ /* 0x000fe20003f25270 */
[----:B------:R-:W-:Y:S01]  /*6f90*/  BSSY B0, `(.L_x_110) ;  /* 0x000000a000007945 */ /* 0x000fe20003800000 */
[----:B------:R-:W-:Y:S11]  /*6fa0*/  ISETP.NE.AND P0, PT, R60, RZ, PT ;  /* 0x000000ff3c00720c */ /* 0x000ff60003f05270 */
[----:B------:R-:W-:Y:S04]  /*6fb0*/  @P1 IMAD R4, R46, 0x2000, R47 ;  /* 0x000020002e041824 */ /* 0x000fe800078e022f */
[----:B------:R-:W-:Y:S04]  /*6fc0*/  @P1 VIADD R7, R4, UR44 ;  /* 0x0000002c04071c36 */ /* 0x000fe80008000000 */
[----:B------:R-:W-:Y:S01]  /*6fd0*/  @P1 IMAD.IADD R2, R92, 0x1, R7 ;  /* 0x000000015c021824 */ /* 0x000fe200078e0207 */
[----:B------:R-:W-:Y:S01]  /*6fe0*/  @P1 IADD3 R5, PT, PT, R62, R7, RZ ;  /* 0x000000073e051210 */ /* 0x000fe20007ffe0ff */
[----:B------:R-:W-:Y:S06]  /*6ff0*/  @P0 BRA `(.L_x_111) ;  /* 0x00000000000c0947 */ /* 0x000fec0003800000 */
[----:B--2---:R-:W-:Y:S04]  /*7000*/  SHF.L.U32 R0, R91, 0x1f, RZ ;  /* 0x0000001f5b007819 */ /* 0x004fe800000006ff */
[----:B------:R-:W2:Y:S02]  /*7010*/  SYNCS.PHASECHK.TRANS64.TRYWAIT P0, [R3+URZ+0x40], R0 ;  /* 0x00004000030075a7 */ /* 0x000ea400080011ff */
[----:B--2---:R-:W-:Y:S05]  /*7020*/  @!P0 BRA `(.L_x_112) ;  /* 0x00000030008c8947 */ /* 0x004fea0003800000 */
.L_x_111:
[----:B------:R-:W-:Y:S05]  /*7030*/  BSYNC B0 ;  /* 0x0000000000007941 */ /* 0x000fea0003800000 */
.L_x_110:
[----:B------:R-:W-:Y:S02]  /*7040*/  ISETP.NE.AND P0, PT, R61, RZ, PT ;  /* 0x000000ff3d00720c */ /* 0x000fe40003f05270 */
[----:B------:R-:W-:Y:S11]  /*7050*/  IADD3 R46, PT, PT, R46, 0x1, RZ ;  /* 0x000000012e2e7810 */ /* 0x000ff60007ffe0ff */
[----:B--2---:R-:W-:Y:S01]  /*7060*/  @P0 IMAD.IADD R0, R92, 0x1, R5 ;  /* 0x000000015c000824 */ /* 0x004fe200078e0205 */
[----:B------:R-:W-:Y:S05]  /*7070*/  @P0 WARPSYNC.ALL ;  /* 0x0000000000000948 */ /* 0x000fea0003800000 */
[----:B------:R3:W4:Y:S04]  /*7080*/  @P0 LDSM.16.M88.4 R48, [R4+UR44+0x400] ;  /* 0x0004002c0430083b */ /* 0x0007280008000200 */
[----:B------:R3:W2:Y:S04]  /*7090*/  @P0 LDSM.16.M88.4 R56, [R2+0x400] ;  /* 0x000400000238083b */ /* 0x0006a80000000200 */
[----:B------:R3:W1:Y:S04]  /*70a0*/  @P0 LDSM.16.M88.4 R64, [R5+0x400] ;  /* 0x000400000540083b */ /* 0x0006680000000200 */
[----:B------:R3:W1:Y:S02]  /*70b0*/  @P0 LDSM.16.M88.4 R72, [R0+0x400] ;  /* 0x000400000048083b */ /* 0x0006640000000200 */
.L_x_109:
[----:B------:R-:W-:Y:S05]  /*70c0*/  BSYNC B1 ;  /* 0x0000000000017941 */ /* 0x000fea0003800000 */
.L_x_108:
[----:B------:R-:W-:Y:S05]  /*70d0*/  VIADD R3, R39, 0x40 ;  /* 0x0000004027037836 */ /* 0x000fea0000000000 */
[----:B------:R-:W-:Y:S04]  /*70e0*/  SHF.R.U32.HI R3, RZ, 0x15, R3 ;  /* 0x00000015ff037819 */ /* 0x000fe80000011603 */
[----:B------:R-:W-:Y:S11]  /*70f0*/  LOP3.LUT P0, RZ, R3, 0x3, R82, 0x48, !PT ;  /* 0x0000000303ff7812 */ /* 0x000ff60007804852 */
[----:B------:R-:W-:Y:S02]  /*7100*/  @!UPT UIADD3 URZ, UPT, UPT, URZ, URZ, URZ ;  /* 0x000000fffffff290 */ /* 0x000fe4000fffe0ff */
[----:B------:R-:W-:Y:S05]  /*7110*/  @!P0 BRA `(.L_x_113) ;  /* 0x0000000000408947 */ /* 0x000fea0003800000 */
[----:B------:R-:W5:Y:S01]  /*7120*/  LDCU.64 UR8, c[0x4][0x70] ;  /* 0x01000e00ff0877ac */ /* 0x000f620008000a00 */
[----:B------:R-:W-:Y:S01]  /*7130*/  MOV R3, 0x0 ;  /* 0x0000000000037802 */ /* 0x000fe20000000f00 */
[----:B------:R-:W-:Y:S02]  /*7140*/  HFMA2 R12, -RZ, RZ, 0, 5.9604644775390625e-08 ;  /* 0x00000001ff0c7431 */ /* 0x000fe400000001ff */
[----:B------:R-:W-:Y:S02]  /*7150*/  IMAD.MOV.U32 R8, RZ, RZ, 0x192 ;  /* 0x00000192ff087424 */ /* 0x000fe400078e00ff */
[----:B------:R-:W-:Y:S01]  /*7160*/  IMAD.MOV.U32 R13, RZ, RZ, RZ ;  /* 0x000000ffff0d7224 */ /* 0x000fe200078e00ff */
[----:B------:R-:W2:Y:S01]  /*7170*/  LDCU.64 UR6, c[0x4][0x78] ;  /* 0x01000f00ff0677ac */ /* 0x000ea20008000a00 */
[----:B---3--:R-:W3:Y:S01]  /*7180*/  LDC.64 R2, c[0x4][R3] ;  /* 0x0100000003027b82 */ /* 0x008ee20000000a00 */
[----:B------:R-:W4:Y:S01]  /*7190*/  LDCU.64 UR4, c[0x4][0x10] ;  /* 0x01000200ff0477ac */ /* 0x000f220008000a00 */
[----:B-----5:R-:W-:Y:S01]  /*71a0*/  MOV R5, UR9 ;  /* 0x0000000900057c02 */ /* 0x020fe20008000f00 */
[----:B------:R-:W-:Y:S01]  /*71b0*/  IMAD.U32 R4, RZ, RZ, UR8 ;  /* 0x00000008ff047e24 */ /* 0x000fe2000f8e00ff */
[----:B--2---:R-:W-:Y:S01]  /*71c0*/  MOV R7, UR7 ;  /* 0x0000000700077c02 */ /* 0x004fe20008000f00 */
[----:B------:R-:W-:Y:S01]  /*71d0*/  IMAD.U32 R6, RZ, RZ, UR6 ;  /* 0x00000006ff067e24 */ /* 0x000fe2000f8e00ff */
[----:B----4-:R-:W-:Y:S01]  /*71e0*/  MOV R11, UR5 ;  /* 0x00000005000b7c02 */ /* 0x010fe20008000f00 */
[----:B------:R-:W-:Y:S02]  /*71f0*/  IMAD.U32 R10, RZ, RZ, UR4 ;  /* 0x00000004ff0a7e24 */ /* 0x000fe4000f8e00ff */
[----:B------:R-:W-:Y:S07]  /*7200*/  LEPC R20, `(.L_x_113) ;  /* 0x000000001014794e */ /* 0x000fee0000000000 */
[----:B-1-3--:R-:W-:Y:S05]  /*7210*/  CALL.ABS.NOINC R2 ;  /* 0x0000000002007343 */ /* 0x00afea0003c00000 */
.L_x_113:
[C---:B----4-:R-:W-:Y:S01]  /*7220*/  SHF.L.U32 R40, R48.reuse, 0x10, RZ ;  /* 0x0000001030287819 */ /* 0x050fe200000006ff */
[----:B------:R-:W-:Y:S05]  /*7230*/  WARPSYNC.ALL ;  /* 0x0000000000007948 */ /* 0x000fea0003800000 */
[----:B------:R-:W-:Y:S01]  /*7240*/  R2UR UR4, R39 ;  /* 0x00000000270472ca */ /* 0x000fe200000e0000 */
[----:B------:R-:W4:Y:S01]  /*7250*/  S2R R101, SR_CgaCtaId ;  /* 0x0000000000657919 */ /* 0x000f220000008800 */
[----:B------:R-:W-:Y:S01]  /*7260*/  LOP3.LUT R43, R48, 0xffff0000, RZ, 0xc0, !PT ;  /* 0xffff0000302b7812 */ /* 0x000fe200078ec0ff */
[----:B------:R-:W-:Y:S01]  /*7270*/  BSSY.RECONVERGENT B0, `(.L_x_114) ;  /* 0x000008e000007945 */ /* 0x000fe20003800200 */
[----:B------:R-:W-:Y:S02]  /*7280*/  LOP3.LUT R42, R49, 0xffff0000, RZ, 0xc0, !PT ;  /* 0xffff0000312a7812 */ /* 0x000fe400078ec0ff */
[----:B------:R-:W-:Y:S02]  /*7290*/  LOP3.LUT R44, R50, 0xffff0000, RZ, 0xc0, !PT ;  /* 0xffff0000322c7812 */ /* 0x000fe400078ec0ff */
[----:B--2---:R-:W-:Y:S02]  /*72a0*/  SHF.L.U32 R45, R59, 0x10, RZ ;  /* 0x000000103b2d7819 */ /* 0x004fe400000006ff */
[----:B------:R-:W-:Y:S02]  /*72b0*/  ISETP.NE.AND P6, PT, R95, RZ, PT ;  /* 0x000000ff5f00720c */ /* 0x000fe40003fc5270 */
[----:B------:R-:W-:Y:S01]  /*72c0*/  ISETP.NE.AND P0, PT, R94, RZ, PT ;  /* 0x000000ff5e00720c */ /* 0x000fe20003f05270 */
[----:B---3--:R-:W2:Y:S01]  /*72d0*/  LDTM.16dp256bit.x8 R4, tmem[UR4+0x40] ;  /* 0x00004004000479ee */ /* 0x008ea200081a0000 */
[----:B------:R-:W-:Y:S09]  /*72e0*/  MOV R63, UR46 ;  /* 0x0000002e003f7c02 */ /* 0x000ff20008000f00 */
[----:B------:R-:W-:Y:S02]  /*72f0*/  @P6 LEA R63, R63, UR44, 0x3 ;  /* 0x0000002c3f3f6c11 */ /* 0x000fe4000f8e18ff */
[----:B-1----:R-:W-:Y:S02]  /*7300*/  @P6 SHF.L.U32 R108, R91, 0x1f, RZ ;  /* 0x0000001f5b6c6819 */ /* 0x002fe400000006ff */
[----:B------:R-:W-:Y:S02]  /*7310*/  @P6 IADD3 R102, PT, PT, R63, 0x60, RZ ;  /* 0x000000603f666810 */ /* 0x000fe40007ffe0ff */
[----:B------:R-:W-:Y:S02]  /*7320*/  LEA R63, R46, UR44, 0x3 ;  /* 0x0000002c2e3f7c11 */ /* 0x000fe4000f8e18ff */
[----:B----4-:R-:W-:Y:S01]  /*7330*/  @P6 PRMT R102, R101, 0x654, R102 ;  /* 0x0000065465666816 */ /* 0x010fe20000000066 */
[C---:B--2---:R-:W-:Y:S01]  /*7340*/  FMUL R0, R38.reuse, R4 ;  /* 0x0000000426007220 */ /* 0x044fe20000400000 */
[C---:B------:R-:W-:Y:S01]  /*7350*/  FMUL R2, R38.reuse, R5 ;  /* 0x0000000526027220 */ /* 0x040fe20000400000 */
[C---:B------:R-:W-:Y:S01]  /*7360*/  FMUL R3, R38.reuse, R6 ;  /* 0x0000000626037220 */ /* 0x040fe20000400000 */
[C---:B------:R-:W-:Y:S01]  /*7370*/  FMUL R7, R38.reuse, R7 ;  /* 0x0000000726077220 */ /* 0x040fe20000400000 */
[----:B------:R-:W-:Y:S01]  /*7380*/  FFMA R0, R41, R40, R0 ;  /* 0x0000002829007223 */ /* 0x000fe20000000000 */
[----:B------:R-:W-:Y:S01]  /*7390*/  SHF.L.U32 R40, R49, 0x10, RZ ;  /* 0x0000001031287819 */ /* 0x000fe200000006ff */
[----:B------:R-:W-:Y:S01]  /*73a0*/  FFMA R2, R41, R43, R2 ;  /* 0x0000002b29027223 */ /* 0x000fe20000000002 */
[----:B------:R-:W-:Y:S01]  /*73b0*/  SHF.L.U32 R43, R51, 0x10, RZ ;  /* 0x00000010332b7819 */ /* 0x000fe200000006ff */
[C---:B------:R-:W-:Y:S01]  /*73c0*/  FMUL R4, R38.reuse, R8 ;  /* 0x0000000826047220 */ /* 0x040fe20000400000 */
[----:B------:R-:W-:Y:S01]  /*73d0*/  FMUL R5, R38, R9 ;  /* 0x0000000926057220 */ /* 0x000fe20000400000 */
[C---:B------:R-:W-:Y:S01]  /*73e0*/  FFMA R3, R41.reuse, R40, R3 ;  /* 0x0000002829037223 */ /* 0x040fe20000000003 */
[----:B------:R-:W-:Y:S01]  /*73f0*/  SHF.L.U32 R40, R50, 0x10, RZ ;  /* 0x0000001032287819 */ /* 0x000fe200000006ff */
[----:B------:R-:W-:Y:S01]  /*7400*/  FFMA R7, R41, R42, R7 ;  /* 0x0000002a29077223 */ /* 0x000fe20000000007 */
[----:B------:R-:W-:Y:S01]  /*7410*/  LOP3.LUT R42, R51, 0xffff0000, RZ, 0xc0, !PT ;  /* 0xffff0000332a7812 */ /* 0x000fe200078ec0ff */
[----:B------:R-:W-:Y:S01]  /*7420*/  FMUL R6, R38, R10 ;  /* 0x0000000a26067220 */ /* 0x000fe20000400000 */
[----:B------:R-:W-:Y:S01]  /*7430*/  F2FP.BF16.F32.PACK_AB R52, R2, R0 ;  /* 0x000000000234723e */ /* 0x000fe200000010ff */
        /* <DEDUP_REMOVED lines=18> */
[C---:B------:R-:W-:Y:S01]  /*7560*/  LOP3.LUT R42, R58.reuse, 0xffff0000, RZ, 0xc0, !PT ;  /* 0xffff00003a2a7812 */ /* 0x040fe200078ec0ff */
[----:B------:R-:W-:Y:S01]  /*7570*/  FFMA R10, R41, R43, R10 ;  /* 0x0000002b290a7223 */ /* 0x000fe2000000000a */
[----:B------:R-:W-:Y:S01]  /*7580*/  SHF.L.U32 R43, R58, 0x10, RZ ;  /* 0x000000103a2b7819 */ /* 0x000fe200000006ff */
[C---:B------:R-:W-:Y:S01]  /*7590*/  FMUL R15, R38.reuse, R15 ;  /* 0x0000000f260f7220 */ /* 0x040fe20000400000 */
[----:B------:R-:W-:Y:S01]  /*75a0*/  F2FP.BF16.F32.PACK_AB R68, R9, R8 ;  /* 0x000000080944723e */ /* 0x000fe200000010ff */
[C---:B------:R-:W-:Y:S01]  /*75b0*/  FMUL R12, R38.reuse, R16 ;  /* 0x00000010260c7220 */ /* 0x040fe20000400000 */
[----:B------:R-:W-:Y:S01]  /*75c0*/  FMUL R13, R38, R17 ;  /* 0x00000011260d7220 */ /* 0x000fe20000400000 */
[----:B------:R-:W-:Y:S01]  /*75d0*/  FFMA R15, R41, R40, R15 ;  /* 0x00000028290f7223 */ /* 0x000fe2000000000f */
[----:B------:R-:W-:Y:S01]  /*75e0*/  LOP3.LUT R40, R59, 0xffff0000, RZ, 0xc0, !PT ;  /* 0xffff00003b287812 */ /* 0x000fe200078ec0ff */
[----:B------:R-:W-:Y:S01]  /*75f0*/  FFMA R12, R41, R43, R12 ;  /* 0x0000002b290c7223 */ /* 0x000fe2000000000c */
[----:B------:R-:W-:Y:S01]  /*7600*/  SHF.L.U32 R43, R64, 0x10, RZ ;  /* 0x00000010402b7819 */ /* 0x000fe200000006ff */
[----:B------:R-:W-:Y:S01]  /*7610*/  FMUL R14, R38, R18 ;  /* 0x00000012260e7220 */ /* 0x000fe20000400000 */
[----:B------:R-:W-:Y:S01]  /*7620*/  F2FP.BF16.F32.PACK_AB R69, R15, R10 ;  /* 0x0000000a0f45723e */ /* 0x000fe200000010ff */
[----:B------:R-:W-:Y:S01]  /*7630*/  FFMA R13, R41, R42, R13 ;  /* 0x0000002a290d7223 */ /* 0x000fe2000000000d */
[----:B------:R-:W-:Y:S01]  /*7640*/  LOP3.LUT R42, R64, 0xffff0000, RZ, 0xc0, !PT ;  /* 0xffff0000402a7812 */ /* 0x000fe200078ec0ff */
[C---:B------:R-:W-:Y:S01]  /*7650*/  FMUL R19, R38.reuse, R19 ;  /* 0x0000001326137220 */ /* 0x040fe20000400000 */
[C---:B------:R-:W-:Y:S01]  /*7660*/  FMUL R16, R38.reuse, R20 ;  /* 0x0000001426107220 */ /* 0x040fe20000400000 */
[C---:B------:R-:W-:Y:S01]  /*7670*/  FMUL R17, R38.reuse, R21 ;  /* 0x0000001526117220 */ /* 0x040fe20000400000 */
[----:B------:R-:W-:Y:S01]  /*7680*/  F2FP.BF16.F32.PACK_AB R70, R13, R12 ;  /* 0x0000000c0d46723e */ /* 0x000fe200000010ff */
[----:B------:R-:W-:Y:S01]  /*7690*/  FFMA R14, R41, R45, R14 ;  /* 0x0000002d290e7223 */ /* 0x000fe2000000000e */
[----:B------:R-:W-:Y:S01]  /*76a0*/  SHF.L.U32 R45, R65, 0x10, RZ ;  /* 0x00000010412d7819 */ /* 0x000fe200000006ff */
[----:B------:R1:W-:Y:S01]  /*76b0*/  STSM.16.M88.4 [R97+0x2400], R52 ;  /* 0x0024003461007844 */ /* 0x0003e20000000200 */
[----:B------:R-:W-:Y:S01]  /*76c0*/  FFMA R19, R41, R40, R19 ;  /* 0x0000002829137223 */ /* 0x000fe20000000013 */
[----:B------:R-:W-:Y:S01]  /*76d0*/  LOP3.LUT R40, R65, 0xffff0000, RZ, 0xc0, !PT ;  /* 0xffff000041287812 */ /* 0x000fe200078ec0ff */
[----:B------:R-:W-:Y:S01]  /*76e0*/  FFMA R16, R41, R43, R16 ;  /* 0x0000002b29107223 */ /* 0x000fe20000000010 */
[----:B------:R-:W-:Y:S01]  /*76f0*/  SHF.L.U32 R43, R67, 0x10, RZ ;  /* 0x00000010432b7819 */ /* 0x000fe200000006ff */
[----:B------:R-:W-:Y:S01]  /*7700*/  FMUL R18, R38, R22 ;  /* 0x0000001626127220 */ /* 0x000fe20000400000 */
[----:B------:R-:W-:Y:S01]  /*7710*/  F2FP.BF16.F32.PACK_AB R71, R19, R14 ;  /* 0x0000000e1347723e */ /* 0x000fe200000010ff */
[C---:B------:R-:W-:Y:S01]  /*7720*/  FFMA R17, R41.reuse, R42, R17 ;  /* 0x0000002a29117223 */ /* 0x040fe20000000011 */
[----:B------:R-:W-:Y:S01]  /*7730*/  SHF.L.U32 R42, R66, 0x10, RZ ;  /* 0x00000010422a7819 */ /* 0x000fe200000006ff */
[C---:B------:R-:W-:Y:S01]  /*7740*/  FMUL R23, R38.reuse, R23 ;  /* 0x0000001726177220 */ /* 0x040fe20000400000 */
[----:B------:R-:W-:Y:S01]  /*7750*/  FMUL R20, R38, R24 ;  /* 0x0000001826147220 */ /* 0x000fe20000400000 */
[----:B------:R-:W-:Y:S01]  /*7760*/  FFMA R18, R41, R45, R18 ;  /* 0x0000002d29127223 */ /* 0x000fe20000000012 */
[----:B------:R-:W-:Y:S01]  /*7770*/  SHF.L.U32 R45, R75, 0x10, RZ ;  /* 0x000000104b2d7819 */ /* 0x000fe200000006ff */
[C---:B------:R-:W-:Y:S01]  /*7780*/  FFMA R23, R41.reuse, R40, R23 ;  /* 0x0000002829177223 */ /* 0x040fe20000000017 */
[----:B------:R-:W-:Y:S01]  /*7790*/  LOP3.LUT R40, R66, 0xffff0000, RZ, 0xc0, !PT ;  /* 0xffff000042287812 */ /* 0x000fe200078ec0ff */
[----:B------:R-:W-:Y:S01]  /*77a0*/  FFMA R20, R41, R42, R20 ;  /* 0x0000002a29147223 */ /* 0x000fe20000000014 */
[----:B------:R-:W-:Y:S01]  /*77b0*/  LOP3.LUT R42, R67, 0xffff0000, RZ, 0xc0, !PT ;  /* 0xffff0000432a7812 */ /* 0x000fe200078ec0ff */
[C---:B------:R-:W-:Y:S01]  /*77c0*/  FMUL R21, R38.reuse, R25 ;  /* 0x0000001926157220 */ /* 0x040fe20000400000 */
[C---:B------:R-:W-:Y:S01]  /*77d0*/  FMUL R22, R38.reuse, R26 ;  /* 0x0000001a26167220 */ /* 0x040fe20000400000 */
[C---:B------:R-:W-:Y:S01]  /*77e0*/  FMUL R27, R38.reuse, R27 ;  /* 0x0000001b261b7220 */ /* 0x040fe20000400000 */
[----:B------:R-:W-:Y:S01]  /*77f0*/  FMUL R24, R38, R28 ;  /* 0x0000001c26187220 */ /* 0x000fe20000400000 */
[C---:B------:R-:W-:Y:S01]  /*7800*/  FFMA R21, R41.reuse, R40, R21 ;  /* 0x0000002829157223 */ /* 0x040fe20000000015 */
[C---:B------:R-:W-:Y:S01]  /*7810*/  SHF.L.U32 R40, R72.reuse, 0x10, RZ ;  /* 0x0000001048287819 */ /* 0x040fe200000006ff */
[----:B------:R-:W-:Y:S01]  /*7820*/  FFMA R22, R41, R43, R22 ;  /* 0x0000002b29167223 */ /* 0x000fe20000000016 */
[----:B------:R-:W-:Y:S01]  /*7830*/  SHF.L.U32 R43, R73, 0x10, RZ ;  /* 0x00000010492b7819 */ /* 0x000fe200000006ff */
[----:B------:R2:W-:Y:S01]  /*7840*/  STSM.16.M88.4 [R96+0x2400], R68 ;  /* 0x0024004460007844 */ /* 0x0005e20000000200 */
[C---:B------:R-:W-:Y:S01]  /*7850*/  FFMA R27, R41.reuse, R42, R27 ;  /* 0x0000002a291b7223 */ /* 0x040fe2000000001b */
[----:B------:R-:W-:Y:S01]  /*7860*/  LOP3.LUT R42, R72, 0xffff0000, RZ, 0xc0, !PT ;  /* 0xffff0000482a7812 */ /* 0x000fe200078ec0ff */
[C---:B------:R-:W-:Y:S01]  /*7870*/  FMUL R25, R38.reuse, R29 ;  /* 0x0000001d26197220 */ /* 0x040fe20000400000 */
[C---:B------:R-:W-:Y:S01]  /*7880*/  FMUL R26, R38.reuse, R30 ;  /* 0x0000001e261a7220 */ /* 0x040fe20000400000 */
[----:B------:R-:W-:Y:S01]  /*7890*/  FFMA R24, R41, R40, R24 ;  /* 0x0000002829187223 */ /* 0x000fe20000000018 */
[----:B------:R-:W-:Y:S01]  /*78a0*/  LOP3.LUT R40, R73, 0xffff0000, RZ, 0xc0, !PT ;  /* 0xffff000049287812 */ /* 0x000fe200078ec0ff */
[C---:B------:R-:W-:Y:S01]  /*78b0*/  FFMA R25, R41.reuse, R42, R25 ;  /* 0x0000002a29197223 */ /* 0x040fe20000000019 */
[C---:B------:R-:W-:Y:S01]  /*78c0*/  FFMA R26, R41.reuse, R43, R26 ;  /* 0x0000002b291a7223 */ /* 0x040fe2000000001a */
[----:B------:R-:W-:Y:S01]  /*78d0*/  FMUL R31, R38, R31 ;  /* 0x0000001f261f7220 */ /* 0x000fe20000400000 */
[----:B------:R-:W-:Y:S01]  /*78e0*/  SHF.L.U32 R43, R74, 0x10, RZ ;  /* 0x000000104a2b7819 */ /* 0x000fe200000006ff */
[----:B------:R-:W-:Y:S01]  /*78f0*/  FMUL R28, R38, R32 ;  /* 0x00000020261c7220 */ /* 0x000fe20000400000 */
[----:B------:R-:W-:Y:S01]  /*7900*/  LOP3.LUT R42, R74, 0xffff0000, RZ, 0xc0, !PT ;  /* 0xffff00004a2a7812 */ /* 0x000fe200078ec0ff */
[C---:B------:R-:W-:Y:S01]  /*7910*/  FMUL R29, R38.reuse, R33 ;  /* 0x00000021261d7220 */ /* 0x040fe20000400000 */
[C---:B------:R-:W-:Y:S01]  /*7920*/  FMUL R30, R38.reuse, R34 ;  /* 0x00000022261e7220 */ /* 0x040fe20000400000 */
[C---:B------:R-:W-:Y:S01]  /*7930*/  FFMA R31, R41.reuse, R40, R31 ;  /* 0x00000028291f7223 */ /* 0x040fe2000000001f */
[----:B------:R-:W-:Y:S01]  /*7940*/  FMUL R35, R38, R35 ;  /* 0x0000002326237220 */ /* 0x000fe20000400000 */
[C---:B------:R-:W-:Y:S01]  /*7950*/  FFMA R28, R41.reuse, R43, R28 ;  /* 0x0000002b291c7223 */ /* 0x040fe2000000001c */
[C---:B------:R-:W-:Y:S01]  /*7960*/  FFMA R29, R41.reuse, R42, R29 ;  /* 0x0000002a291d7223 */ /* 0x040fe2000000001d */
[C---:B------:R-:W-:Y:S01]  /*7970*/  FFMA R30, R41.reuse, R45, R30 ;  /* 0x0000002d291e7223 */ /* 0x040fe2000000001e */
[----:B------:R-:W-:Y:S01]  /*7980*/  FFMA R35, R41, R44, R35 ;  /* 0x0000002c29237223 */ /* 0x000fe20000000023 */
[----:B-1----:R-:W-:Y:S02]  /*7990*/  F2FP.BF16.F32.PACK_AB R52, R17, R16 ;  /* 0x000000101134723e */ /* 0x002fe400000010ff */
[----:B------:R-:W-:Y:S02]  /*79a0*/  F2FP.BF16.F32.PACK_AB R53, R23, R18 ;  /* 0x000000121735723e */ /* 0x000fe400000010ff */
[----:B------:R-:W-:Y:S02]  /*79b0*/  F2FP.BF16.F32.PACK_AB R54, R21, R20 ;  /* 0x000000141536723e */ /* 0x000fe400000010ff */
[----:B------:R-:W-:Y:S02]  /*79c0*/  F2FP.BF16.F32.PACK_AB R55, R27, R22 ;  /* 0x000000161b37723e */ /* 0x000fe400000010ff */
[----:B------:R-:W-:Y:S02]  /*79d0*/  F2FP.BF16.F32.PACK_AB R104, R25, R24 ;  /* 0x000000181968723e */ /* 0x000fe400000010ff */
[----:B------:R-:W-:Y:S01]  /*79e0*/  F2FP.BF16.F32.PACK_AB R105, R31, R26 ;  /* 0x0000001a1f69723e */ /* 0x000fe200000010ff */
[----:B------:R2:W-:Y:S01]  /*79f0*/  STSM.16.M88.4 [R99+0x2000], R52 ;  /* 0x0020003463007844 */ /* 0x0005e20000000200 */
[----:B------:R-:W-:Y:S02]  /*7a00*/  F2FP.BF16.F32.PACK_AB R106, R29, R28 ;  /* 0x0000001c1d6a723e */ /* 0x000fe400000010ff */
[----:B------:R-:W-:Y:S05]  /*7a10*/  F2FP.BF16.F32.PACK_AB R107, R35, R30 ;  /* 0x0000001e236b723e */ /* 0x000fea00000010ff */
[----:B------:R2:W-:Y:S01]  /*7a20*/  STSM.16.M88.4 [R100+0x2000], R104 ;  /* 0x0020006864007844 */ /* 0x0005e20000000200 */
[----:B------:R-:W-:Y:S01]  /*7a30*/  @!PT LDS RZ, [RZ] ;  /* 0x00000000fffff984 */ /* 0x000fe20000000800 */
[----:B------:R-:W-:Y:S01]  /*7a40*/  @!PT LDS RZ, [RZ] ;  /* 0x00000000fffff984 */ /* 0x000fe20000000800 */
[----:B------:R-:W-:Y:S01]  /*7a50*/  @!PT LDS RZ, [RZ] ;  /* 0x00000000fffff984 */ /* 0x000fe20000000800 */
[----:B------:R-:W-:Y:S01]  /*7a60*/  @!PT LDS RZ, [RZ] ;  /* 0x00000000fffff984 */ /* 0x000fe20000000800 */
[----:B------:R1:W-:Y:S07]  /*7a70*/  MEMBAR.ALL.CTA ;  /* 0x0000000000007992 */ /* 0x0003ee0000008000 */
[----:B-1----:R-:W1:Y:S02]  /*7a80*/  FENCE.VIEW.ASYNC.S ;  /* 0x00000000000073c6 */ /* 0x002e640000000000 */
[----:B-1----:R-:W-:Y:S06]  /*7a90*/  BAR.SYNC.DEFER_BLOCKING 0x1, 0x80 ;  /* 0x0042000000007b1d */ /* 0x002fec0000010000 */
[----:B------:R-:W-:Y:S05]  /*7aa0*/  @P0 BRA `(.L_x_115) ;  /* 0x0000000000280947 */ /* 0x000fea0003800000 */
[----:B------:R-:W1:Y:S01]  /*7ab0*/  LDCU.64 UR6, c[0x0][0x348] ;  /* 0x00006900ff0677ac */ /* 0x000e620008000a00 */
[----:B------:R-:W-:Y:S02]  /*7ac0*/  UIADD3 UR9, UPT, UPT, UR49, 0x40, URZ ;  /* 0x0000004031097890 */ /* 0x000fe4000fffe0ff */
[----:B------:R-:W-:Y:S01]  /*7ad0*/  UIADD3 UR8, UPT, UPT, UR44, 0x2400, URZ ;  /* 0x000024002c087890 */ /* 0x000fe2000fffe0ff */
[----:B------:R-:W-:Y:S01]  /*7ae0*/  UMOV UR10, UR50 ;  /* 0x00000032000a7c82 */ /* 0x000fe20008000000 */
[----:B------:R-:W-:Y:S01]  /*7af0*/  UMOV UR11, UR36 ;  /* 0x00000024000b7c82 */ /* 0x000fe20008000000 */
[----:B-1----:R-:W-:Y:S04]  /*7b00*/  UIADD3 UR4, UP0, UPT, UR6, 0x680, URZ ;  /* 0x0000068006047890 */ /* 0x002fe8000ff1e0ff */
[----:B------:R-:W-:Y:S09]  /*7b10*/  UIADD3.X UR5, UPT, UPT, URZ, UR7, URZ, UP0, !UPT ;  /* 0x00000007ff057290 */ /* 0x000ff200087fe4ff */
[----:B------:R1:W-:Y:S01]  /*7b20*/  UTMASTG.3D [UR8], [UR4] ;  /* 0x00000008040073b5 */ /* 0x0003e20008010000 */
[----:B------:R0:W-:Y:S01]  /*7b30*/  UTMACMDFLUSH ;  /* 0x00000000000079b7 */ /* 0x0001e20000000000 */
[----:B-1----:R-:W-:Y:S04]  /*7b40*/  DEPBAR.LE SB0, 0x1 ;  /* 0x000080400000791a */ /* 0x002fe80000000000 */
.L_x_115:
[----:B------:R-:W-:Y:S05]  /*7b50*/  BSYNC.RECONVERGENT B0 ;  /* 0x0000000000007941 */ /* 0x000fea0003800200 */
.L_x_114:
[----:B------:R-:W-:Y:S01]  /*7b60*/  BAR.SYNC.DEFER_BLOCKING 0x1, 0x80 ;  /* 0x0042000000007b1d */ /* 0x000fe20000010000 */
[----:B------:R-:W-:Y:S04]  /*7b70*/  UIADD3 UR4, UPT, UPT, UR46, 0x1, URZ ;  /* 0x000000012e047890 */ /* 0x000fe8000fffe0ff */
[----:B------:R-:W-:Y:S04]  /*7b80*/  UISETP.NE.AND UP0, UPT, UR4, 0x4, UPT ;  /* 0x000000040400788c */ /* 0x000fe8000bf05270 */
[----:B------:R-:W-:Y:S01]  /*7b90*/  USEL UR45, UR4, URZ, UP0 ;  /* 0x000000ff042d7287 */ /* 0x000fe20008000000 */
[----:B------:R1:W-:Y:S01]  /*7ba0*/  @P6 SYNCS.ARRIVE.TRANS64.RED.A1T0 RZ, [R102+URZ], RZ ;  /* 0x000000ff66ff69a7 */ /* 0x0003e200081004ff */
[----:B------:R-:W-:Y:S01]  /*7bb0*/  BSSY B1, `(.L_x_116) ;  /* 0x0000018000017945 */ /* 0x000fe20003800000 */
[----:B------:R-:W3:Y:S02]  /*7bc0*/  @P6 SYNCS.PHASECHK.TRANS64.TRYWAIT P0, [R63+URZ+0x40], R108 ;  /* 0x0000406c3f0065a7 */ /* 0x000ee400080011ff */
[----:B---3--:R-:W-:Y:S01]  /*7bd0*/  @P6 SEL R60, RZ, 0x1, !P0 ;  /* 0x00000001ff3c6807 */ /* 0x008fe20004000000 */
[----:B-1----:R-:W-:Y:S06]  /*7be0*/  @!P6 BRA `(.L_x_117) ;  /* 0x000000000050e947 */ /* 0x002fec0003800000 */
        /* <DEDUP_REMOVED lines=8> */
[----:B------:R-:W-:Y:S04]  /*7c70*/  SHF.L.U32 R4, R91, 0x1f, RZ ;  /* 0x0000001f5b047819 */ /* 0x000fe800000006ff */
[----:B------:R-:W1:Y:S02]  /*7c80*/  SYNCS.PHASECHK.TRANS64.TRYWAIT P0, [R63+URZ+0x40], R4 ;  /* 0x000040043f0075a7 */ /* 0x000e6400080011ff */
[----:B-1----:R-:W-:Y:S05]  /*7c90*/  @!P0 BRA `(.L_x_120) ;  /* 0x0000002400848947 */ /* 0x002fea0003800000 */
.L_x_119:
[----:B------:R-:W-:Y:S05]  /*7ca0*/  BSYNC B0 ;  /* 0x0000000000007941 */ /* 0x000fea0003800000 */
.L_x_118:
[----:B------:R-:W-:Y:S02]  /*7cb0*/  ISETP.NE.AND P0, PT, R61, RZ, PT ;  /* 0x000000ff3d00720c */ /* 0x000fe40003f05270 */
[----:B------:R-:W-:Y:S11]  /*7cc0*/  IADD3 R46, PT, PT, R46, 0x1, RZ ;  /* 0x000000012e2e7810 */ /* 0x000ff60007ffe0ff */
[----:B-1----:R-:W-:Y:S01]  /*7cd0*/  @P0 IMAD.IADD R4, R92, 0x1, R3 ;  /* 0x000000015c040824 */ /* 0x002fe200078e0203 */
[----:B------:R-:W-:Y:S05]  /*7ce0*/  @P0 WARPSYNC.ALL ;  /* 0x0000000000000948 */ /* 0x000fea0003800000 */
[----:B------:R1:W3:Y:S04]  /*7cf0*/  @P0 LDSM.16.M88.4 R48, [R2+UR44+0x400] ;  /* 0x0004002c0230083b */ /* 0x0002e80008000200 */
[----:B------:R1:W4:Y:S04]  /*7d00*/  @P0 LDSM.16.M88.4 R56, [R0+0x400] ;  /* 0x000400000038083b */ /* 0x0003280000000200 */
[----:B------:R1:W1:Y:S04]  /*7d10*/  @P0 LDSM.16.M88.4 R64, [R3+0x400] ;  /* 0x000400000340083b */ /* 0x0002680000000200 */
[----:B------:R1:W1:Y:S02]  /*7d20*/  @P0 LDSM.16.M88.4 R72, [R4+0x400] ;  /* 0x000400000448083b */ /* 0x0002640000000200 */
.L_x_117:
[----:B------:R-:W-:Y:S05]  /*7d30*/  BSYNC B1 ;  /* 0x0000000000017941 */ /* 0x000fea0003800000 */
.L_x_116:
[----:B-1----:R-:W-:Y:S05]  /*7d40*/  VIADD R3, R39, 0x80 ;  /* 0x0000008027037836 */ /* 0x002fea0000000000 */
[----:B------:R-:W-:Y:S04]  /*7d50*/  SHF.R.U32.HI R3, RZ, 0x15, R3 ;  /* 0x00000015ff037819 */ /* 0x000fe80000011603 */
[----:B------:R-:W-:Y:S11]  /*7d60*/  LOP3.LUT P0, RZ, R3, 0x3, R82, 0x48, !PT ;  /* 0x0000000303ff7812 */ /* 0x000ff60007804852 */
[----:B------:R-:W-:Y:S02]  /*7d70*/  @!UPT UIADD3 URZ, UPT, UPT, URZ, URZ, URZ ;  /* 0x000000fffffff290 */ /* 0x000fe4000fffe0ff */
[----:B------:R-:W-:Y:S05]  /*7d80*/  @!P0 BRA `(.L_x_121) ;  /* 0x0000000000408947 */ /* 0x000fea0003800000 */
[----:B------:R-:W1:Y:S01]  /*7d90*/  LDCU.64 UR8, c[0x4][0x70] ;  /* 0x01000e00ff0877ac */ /* 0x000e620008000a00 */
[----:B------:R-:W-:Y:S01]  /*7da0*/  MOV R3, 0x0 ;  /* 0x0000000000037802 */ /* 0x000fe20000000f00 */
[----:B------:R-:W-:Y:S02]  /*7db0*/  HFMA2 R12, -RZ, RZ, 0, 5.9604644775390625e-08 ;  /* 0x00000001ff0c7431 */ /* 0x000fe400000001ff */
[----:B------:R-:W-:Y:S02]  /*7dc0*/  IMAD.MOV.U32 R8, RZ, RZ, 0x192 ;  /* 0x00000192ff087424 */ /* 0x000fe400078e00ff */
[----:B------:R-:W-:Y:S01]  /*7dd0*/  IMAD.MOV.U32 R13, RZ, RZ, RZ ;  /* 0x000000ffff0d7224 */ /* 0x000fe200078e00ff */
[----:B------:R-:W5:Y:S01]  /*7de0*/  LDCU.64 UR6, c[0x4][0x78] ;  /* 0x01000f00ff0677ac */ /* 0x000f620008000a00 */
[----:B------:R-:W2:Y:S01]  /*7df0*/  LDC.64 R2, c[0x4][R3] ;  /* 0x0100000003027b82 */ /* 0x000ea20000000a00 */
[----:B------:R-:W3:Y:S01]  /*7e00*/  LDCU.64 UR4, c[0x4][0x10] ;  /* 0x01000200ff0477ac */ /* 0x000ee20008000a00 */
[----:B-1----:R-:W-:Y:S01]  /*7e10*/  MOV R5, UR9 ;  /* 0x0000000900057c02 */ /* 0x002fe20008000f00 */
[----:B------:R-:W-:Y:S01]  /*7e20*/  IMAD.U32 R4, RZ, RZ, UR8 ;  /* 0x00000008ff047e24 */ /* 0x000fe2000f8e00ff */
[----:B-----5:R-:W-:Y:S01]  /*7e30*/  MOV R7, UR7 ;  /* 0x0000000700077c02 */ /* 0x020fe20008000f00 */
[----:B------:R-:W-:Y:S01]  /*7e40*/  IMAD.U32 R6, RZ, RZ, UR6 ;  /* 0x00000006ff067e24 */ /* 0x000fe2000f8e00ff */
[----:B---3--:R-:W-:Y:S01]  /*7e50*/  MOV R11, UR5 ;  /* 0x00000005000b7c02 */ /* 0x008fe20008000f00 */
[----:B------:R-:W-:Y:S02]  /*7e60*/  IMAD.U32 R10, RZ, RZ, UR4 ;  /* 0x00000004ff0a7e24 */ /* 0x000fe4000f8e00ff */
[----:B------:R-:W-:Y:S07]  /*7e70*/  LEPC R20, `(.L_x_121) ;  /* 0x000000001014794e */ /* 0x000fee0000000000 */
[----:B--2-4-:R-:W-:Y:S05]  /*7e80*/  CALL.ABS.NOINC R2 ;  /* 0x0000000002007343 */ /* 0x014fea0003c00000 */
.L_x_121:
[C---:B---3--:R-:W-:Y:S01]  /*7e90*/  SHF.L.U32 R40, R48.reuse, 0x10, RZ ;  /* 0x0000001030287819 */ /* 0x048fe200000006ff */
[----:B------:R-:W-:Y:S05]  /*7ea0*/  WARPSYNC.ALL ;  /* 0x0000000000007948 */ /* 0x000fea0003800000 */
[----:B------:R-:W-:Y:S01]  /*7eb0*/  R2UR UR4, R39 ;  /* 0x00000000270472ca */ /* 0x000fe200000e0000 */
[----:B------:R-:W-:Y:S01]  /*7ec0*/  BSSY.RECONVERGENT B0, `(.L_x_122) ;  /* 0x000008f000007945 */ /* 0x000fe20003800200 */
[----:B------:R-:W-:Y:S02]  /*7ed0*/  LOP3.LUT R43, R48, 0xffff0000, RZ, 0xc0, !PT ;  /* 0xffff0000302b7812 */ /* 0x000fe400078ec0ff */
[----:B------:R-:W-:Y:S02]  /*7ee0*/  SHF.L.U32 R42, R49, 0x10, RZ ;  /* 0x00000010312a7819 */ /* 0x000fe400000006ff */
[C---:B------:R-:W-:Y:S02]  /*7ef0*/  SHF.L.U32 R45, R51.reuse, 0x10, RZ ;  /* 0x00000010332d7819 */ /* 0x040fe400000006ff */
[----:B------:R-:W-:Y:S02]  /*7f00*/  LOP3.LUT R44, R51, 0xffff0000, RZ, 0xc0, !PT ;  /* 0xffff0000332c7812 */ /* 0x000fe400078ec0ff */
[----:B------:R-:W-:Y:S02]  /*7f10*/  ISETP.NE.AND P6, PT, R95, RZ, PT ;  /* 0x000000ff5f00720c */ /* 0x000fe40003fc5270 */
[----:B------:R-:W-:Y:S01]  /*7f20*/  ISETP.NE.AND P0, PT, R94, RZ, PT ;  /* 0x000000ff5e00720c */ /* 0x000fe20003f05270 */
[----:B------:R-:W1:Y:S01]  /*7f30*/  LDTM.16dp256bit.x8 R4, tmem[UR4+0x80] ;  /* 0x00008004000479ee */ /* 0x000e6200081a0000 */
[----:B------:R-:W-:Y:S02]  /*7f40*/  MOV R63, UR45 ;  /* 0x0000002d003f7c02 */ /* 0x000fe40008000f00 */
[----:B------:R-:W-:Y:S07]  /*7f50*/  LEA R108, R46, UR44, 0x3 ;  /* 0x0000002c2e6c7c11 */ /* 0x000fee000f8e18ff */
[----:B------:R-:W-:Y:S04]  /*7f60*/  @P6 LEA R63, R63, UR44, 0x3 ;  /* 0x0000002c3f3f6c11 */ /* 0x000fe8000f8e18ff */
[----:B------:R-:W-:Y:S02]  /*7f70*/  @P6 IADD3 R102, PT, PT, R63, 0x60, RZ ;  /* 0x000000603f666810 */ /* 0x000fe40007ffe0ff */
[----:B------:R-:W-:Y:S02]  /*7f80*/  @P6 SHF.L.U32 R63, R91, 0x1f, RZ ;  /* 0x0000001f5b3f6819 */ /* 0x000fe400000006ff */
[----:B------:R-:W-:Y:S01]  /*7f90*/  @P6 PRMT R102, R101, 0x654, R102 ;  /* 0x0000065465666816 */ /* 0x000fe20000000066 */
[C---:B-1----:R-:W-:Y:S01]  /*7fa0*/  FMUL R0, R38.reuse, R4 ;  /* 0x0000000426007220 */ /* 0x042fe20000400000 */
[C---:B------:R-:W-:Y:S01]  /*7fb0*/  FMUL R2, R38.reuse, R5 ;  /* 0x0000000526027220 */ /* 0x040fe20000400000 */
[C---:B------:R-:W-:Y:S01]  /*7fc0*/  FMUL R3, R38.reuse, R6 ;  /* 0x0000000626037220 */ /* 0x040fe20000400000 */
        /* <DEDUP_REMOVED lines=8> */
[----:B--2---:R-:W-:Y:S01]  /*8050*/  F2FP.BF16.F32.PACK_AB R68, R2, R0 ;  /* 0x000000000244723e */ /* 0x004fe200000010ff */
[----:B------:R-:W-:Y:S01]  /*8060*/  FMUL R5, R38, R9 ;  /* 0x0000000926057220 */ /* 0x000fe20000400000 */
[C---:B------:R-:W-:Y:S01]  /*8070*/  FFMA R7, R41.reuse, R40, R7 ;  /* 0x0000002829077223 */ /* 0x040fe20000000007 */
[----:B----4-:R-:W-:Y:S01]  /*8080*/  SHF.L.U32 R40, R56, 0x10, RZ ;  /* 0x0000001038287819 */ /* 0x010fe200000006ff */
[C---:B------:R-:W-:Y:S01]  /*8090*/  FMUL R6, R38.reuse, R10 ;  /* 0x0000000a26067220 */ /* 0x040fe20000400000 */
[C---:B------:R-:W-:Y:S01]  /*80a0*/  FMUL R11, R38.reuse, R11 ;  /* 0x0000000b260b7220 */ /* 0x040fe20000400000 */
[----:B------:R-:W-:Y:S01]  /*80b0*/  FFMA R4, R41, R43, R4 ;  /* 0x0000002b29047223 */ /* 0x000fe20000000004 */
[----:B------:R-:W-:Y:S01]  /*80c0*/  SHF.L.U32 R43, R57, 0x10, RZ ;  /* 0x00000010392b7819 */ /* 0x000fe200000006ff */
[----:B------:R-:W-:Y:S01]  /*80d0*/  FMUL R8, R38, R12 ;  /* 0x0000000c26087220 */ /* 0x000fe20000400000 */
[----:B------:R-:W-:Y:S01]  /*80e0*/  F2FP.BF16.F32.PACK_AB R69, R7, R3 ;  /* 0x000000030745723e */ /* 0x000fe200000010ff */
[C---:B------:R-:W-:Y:S01]  /*80f0*/  FFMA R5, R41.reuse, R42, R5 ;  /* 0x0000002a29057223 */ /* 0x040fe20000000005 */
[----:B------:R-:W-:Y:S01]  /*8100*/  LOP3.LUT R42, R56, 0xffff0000, RZ, 0xc0, !PT ;  /* 0xffff0000382a7812 */ /* 0x000fe200078ec0ff */
[----:B------:R-:W-:Y:S01]  /*8110*/  FFMA R6, R41, R45, R6 ;  /* 0x0000002d29067223 */ /* 0x000fe20000000006 */
[----:B------:R-:W-:Y:S01]  /*8120*/  SHF.L.U32 R45, R65, 0x10, RZ ;  /* 0x00000010412d7819 */ /* 0x000fe200000006ff */
[----:B------:R-:W-:Y:S01]  /*8130*/  FFMA R11, R41, R44, R11 ;  /* 0x0000002c290b7223 */ /* 0x000fe2000000000b */
[----:B------:R-:W-:Y:S01]  /*8140*/  F2FP.BF16.F32.PACK_AB R70, R5, R4 ;  /* 0x000000040546723e */ /* 0x000fe200000010ff */
[----:B------:R-:W-:Y:S01]  /*8150*/  FFMA R8, R41, R40, R8 ;  /* 0x0000002829087223 */ /* 0x000fe20000000008 */
[----:B------:R-:W-:Y:S01]  /*8160*/  LOP3.LUT R40, R57, 0xffff0000, RZ, 0xc0, !PT ;  /* 0xffff000039287812 */ /* 0x000fe200078ec0ff */
[C---:B------:R-:W-:Y:S01]  /*8170*/  FMUL R9, R38.reuse, R13 ;  /* 0x0000000d26097220 */ /* 0x040fe20000400000 */
[----:B------:R-:W-:Y:S01]  /*8180*/  F2FP.BF16.F32.PACK_AB R71, R11, R6 ;  /* 0x000000060b47723e */ /* 0x000fe200000010ff */
[C---:B------:R-:W-:Y:S01]  /*8190*/  FMUL R10, R38.reuse, R14 ;  /* 0x0000000e260a7220 */ /* 0x040fe20000400000 */
[----:B------:R-:W-:Y:S01]  /*81a0*/  LOP3.LUT R44, R75, 0xffff0000, RZ, 0xc0, !PT ;  /* 0xffff00004b2c7812 */ /* 0x000fe200078ec0ff */
[----:B------:R-:W-:Y:S01]  /*81b0*/  FMUL R15, R38, R15 ;  /* 0x0000000f260f7220 */ /* 0x000fe20000400000 */
        /* <DEDUP_REMOVED lines=8> */
[----:B------:R-:W-:Y:S01]  /*8240*/  FMUL R13, R38, R17 ;  /* 0x00000011260d7220 */ /* 0x000fe20000400000 */
[----:B------:R-:W-:Y:S01]  /*8250*/  F2FP.BF16.F32.PACK_AB R53, R15, R10 ;  /* 0x0000000a0f35723e */ /* 0x000fe200000010ff */
[C---:B------:R-:W-:Y:S01]  /*8260*/  FFMA R12, R41.reuse, R42, R12 ;  /* 0x0000002a290c7223 */ /* 0x040fe2000000000c */
[----:B------:R-:W-:Y:S01]  /*8270*/  LOP3.LUT R42, R64, 0xffff0000, RZ, 0xc0, !PT ;  /* 0xffff0000402a7812 */ /* 0x000fe200078ec0ff */
[C---:B------:R-:W-:Y:S01]  /*8280*/  FMUL R14, R38.reuse, R18 ;  /* 0x00000012260e7220 */ /* 0x040fe20000400000 */
[----:B------:R-:W-:Y:S01]  /*8290*/  FFMA R13, R41, R40, R13 ;  /* 0x00000028290d7223 */ /* 0x000fe2000000000d */
[----:B------:R-:W-:Y:S01]  /*82a0*/  LOP3.LUT R40, R59, 0xffff0000, RZ, 0xc0, !PT ;  /* 0xffff00003b287812 */ /* 0x000fe200078ec0ff */
[----:B------:R-:W-:Y:S01]  /*82b0*/  FMUL R19, R38, R19 ;  /* 0x0000001326137220 */ /* 0x000fe20000400000 */
[----:B------:R-:W-:Y:S01]  /*82c0*/  FFMA R14, R41, R43, R14 ;  /* 0x0000002b290e7223 */ /* 0x000fe2000000000e */
[----:B------:R-:W-:Y:S01]  /*82d0*/  SHF.L.U32 R43, R64, 0x10, RZ ;  /* 0x00000010402b7819 */ /* 0x000fe200000006ff */
[C---:B------:R-:W-:Y:S01]  /*82e0*/  FMUL R16, R38.reuse, R20 ;  /* 0x0000001426107220 */ /* 0x040fe20000400000 */
[----:B------:R-:W-:Y:S01]  /*82f0*/  F2FP.BF16.F32.PACK_AB R54, R13, R12 ;  /* 0x0000000c0d36723e */ /* 0x000fe200000010ff */
[----:B------:R1:W-:Y:S01]  /*8300*/  STSM.16.M88.4 [R97+0x4400], R68 ;  /* 0x0044004461007844 */ /* 0x0003e20000000200 */
        /* <DEDUP_REMOVED lines=24> */
[----:B------:R2:W-:Y:S01]  /*8490*/  STSM.16.M88.4 [R96+0x4400], R52 ;  /* 0x0044003460007844 */ /* 0x0005e20000000200 */
[----:B------:R-:W-:Y:S01]  /*84a0*/  FFMA R27, R41, R42, R27 ;  /* 0x0000002a291b7223 */ /* 0x000fe2000000001b */
[----:B------:R-:W-:Y:S01]  /*84b0*/  LOP3.LUT R42, R72, 0xffff0000, RZ, 0xc0, !PT ;  /* 0xffff0000482a7812 */ /* 0x000fe200078ec0ff */
[C---:B------:R-:W-:Y:S01]  /*84c0*/  FMUL R24, R38.reuse, R28 ;  /* 0x0000001c26187220 */ /* 0x040fe20000400000 */
[C---:B------:R-:W-:Y:S01]  /*84d0*/  FMUL R25, R38.reuse, R29 ;  /* 0x0000001d26197220 */ /* 0x040fe20000400000 */
[C---:B------:R-:W-:Y:S01]  /*84e0*/  FMUL R26, R38.reuse, R30 ;  /* 0x0000001e261a7220 */ /* 0x040fe20000400000 */
[----:B-1----:R-:W-:Y:S01]  /*84f0*/  F2FP.BF16.F32.PACK_AB R68, R17, R16 ;  /* 0x000000101144723e */ /* 0x002fe200000010ff */
[C---:B------:R-:W-:Y:S01]  /*8500*/  FFMA R24, R41.reuse, R40, R24 ;  /* 0x0000002829187223 */ /* 0x040fe20000000018 */
[C---:B------:R-:W-:Y:S01]  /*8510*/  FFMA R25, R41.reuse, R42, R25 ;  /* 0x0000002a29197223 */ /* 0x040fe20000000019 */
[----:B------:R-:W-:Y:S01]  /*8520*/  FFMA R26, R41, R43, R26 ;  /* 0x0000002b291a7223 */ /* 0x000fe2000000001a */
[----:B------:R-:W-:Y:S01]  /*8530*/  LOP3.LUT R40, R73, 0xffff0000, RZ, 0xc0, !PT ;  /* 0xffff000049287812 */ /* 0x000fe200078ec0ff */
        /* <DEDUP_REMOVED lines=39> */
.L_x_123:
[----:B------:R-:W-:Y:S05]  /*87b0*/  BSYNC.RECONVERGENT B0 ;  /* 0x0000000000007941 */ /* 0x000fea0003800200 */
.L_x_122:
        /* <DEDUP_REMOVED lines=20> */
.L_x_127:
[----:B------:R-:W-:Y:S05]  /*8900*/  BSYNC B0 ;  /* 0x0000000000007941 */ /* 0x000fea0003800000 */
.L_x_126:
[----:B------:R-:W-:Y:S11]  /*8910*/  ISETP.NE.AND P0, PT, R61, RZ, PT ;  /* 0x000000ff3d00720c */ /* 0x000ff60003f05270 */
[----:B------:R-:W-:Y:S02]  /*8920*/  @!UPT UIADD3 URZ, UPT, UPT, URZ, URZ, URZ ;  /* 0x000000fffffff290 */ /* 0x000fe4000fffe0ff */
[----:B------:R-:W-:Y:S01]  /*8930*/  @P0 IADD3 R2, PT, PT, R92, R5, RZ ;  /* 0x000000055c020210 */ /* 0x000fe20007ffe0ff */
[----:B------:R-:W-:Y:S05]  /*8940*/  @P0 WARPSYNC.ALL ;  /* 0x0000000000000948 */ /* 0x000fea0003800000 */
[----:B------:R3:W4:Y:S04]  /*8950*/  @P0 LDSM.16.M88.4 R48, [R46+UR44+0x400] ;  /* 0x0004002c2e30083b */ /* 0x0007280008000200 */
[----:B------:R3:W1:Y:S04]  /*8960*/  @P0 LDSM.16.M88.4 R56, [R0+0x400] ;  /* 0x000400000038083b */ /* 0x0006680000000200 */
[----:B------:R3:W1:Y:S04]  /*8970*/  @P0 LDSM.16.M88.4 R64, [R5+0x400] ;  /* 0x000400000540083b */ /* 0x0006680000000200 */
[----:B------:R3:W1:Y:S02]  /*8980*/  @P0 LDSM.16.M88.4 R72, [R2+0x400] ;  /* 0x000400000248083b */ /* 0x0006640000000200 */
.L_x_125:
[----:B------:R-:W-:Y:S05]  /*8990*/  BSYNC B1 ;  /* 0x0000000000017941 */ /* 0x000fea0003800000 */
.L_x_124:
        /* <DEDUP_REMOVED lines=11> */
[----:B---3--:R-:W3:Y:S01]  /*8a50*/  LDC.64 R2, c[0x4][R3] ;  /* 0x0100000003027b82 */ /* 0x008ee20000000a00 */
[----:B------:R-:W2:Y:S01]  /*8a60*/  LDCU.64 UR4, c[0x4][0x10] ;  /* 0x01000200ff0477ac */ /* 0x000ea20008000a00 */
[----:B-1----:R-:W-:Y:S01]  /*8a70*/  MOV R5, UR9 ;  /* 0x0000000900057c02 */ /* 0x002fe20008000f00 */
[----:B------:R-:W-:Y:S01]  /*8a80*/  IMAD.U32 R4, RZ, RZ, UR8 ;  /* 0x00000008ff047e24 */ /* 0x000fe2000f8e00ff */
[----:B-----5:R-:W-:Y:S01]  /*8a90*/  MOV R7, UR7 ;  /* 0x0000000700077c02 */ /* 0x020fe20008000f00 */
[----:B------:R-:W-:Y:S01]  /*8aa0*/  IMAD.U32 R6, RZ, RZ, UR6 ;  /* 0x00000006ff067e24 */ /* 0x000fe2000f8e00ff */
[----:B--2---:R-:W-:Y:S01]  /*8ab0*/  MOV R11, UR5 ;  /* 0x00000005000b7c02 */ /* 0x004fe20008000f00 */
[----:B------:R-:W-:Y:S02]  /*8ac0*/  IMAD.U32 R10, RZ, RZ, UR4 ;  /* 0x00000004ff0a7e24 */ /* 0x000fe4000f8e00ff */
[----:B------:R-:W-:Y:S07]  /*8ad0*/  LEPC R20, `(.L_x_129) ;  /* 0x000000001014794e */ /* 0x000fee0000000000 */
[----:B---34-:R-:W-:Y:S05]  /*8ae0*/  CALL.ABS.NOINC R2 ;  /* 0x0000000002007343 */ /* 0x018fea0003c00000 */
.L_x_129:
[----:B------:R-:W-:Y:S01]  /*8af0*/  ISETP.NE.AND P0, PT, R94, RZ, PT ;  /* 0x000000ff5e00720c */ /* 0x000fe20003f05270 */
[----:B------:R-:W-:Y:S05]  /*8b00*/  WARPSYNC.ALL ;  /* 0x0000000000007948 */ /* 0x000fea0003800000 */
[----:B------:R-:W-:Y:S01]  /*8b10*/  R2UR UR4, R39 ;  /* 0x00000000270472ca */ /* 0x000fe200000e0000 */
[----:B------:R-:W1:Y:S01]  /*8b20*/  S2UR UR6, SR_CgaCtaId ;  /* 0x00000000000679c3 */ /* 0x000e620000008800 */
[C---:B----4-:R-:W-:Y:S01]  /*8b30*/  SHF.L.U32 R40, R48.reuse, 0x10, RZ ;  /* 0x0000001030287819 */ /* 0x050fe200000006ff */
[----:B------:R-:W-:Y:S01]  /*8b40*/  BSSY.RECONVERGENT B0, `(.L_x_130) ;  /* 0x000008c000007945 */ /* 0x000fe20003800200 */
[----:B------:R-:W-:Y:S02]  /*8b50*/  LOP3.LUT R42, R48, 0xffff0000, RZ, 0xc0, !PT ;  /* 0xffff0000302a7812 */ /* 0x000fe400078ec0ff */
[C---:B------:R-:W-:Y:S02]  /*8b60*/  SHF.L.U32 R43, R49.reuse, 0x10, RZ ;  /* 0x00000010312b7819 */ /* 0x040fe400000006ff */
[----:B------:R-:W-:Y:S02]  /*8b70*/  LOP3.LUT R44, R49, 0xffff0000, RZ, 0xc0, !PT ;  /* 0xffff0000312c7812 */ /* 0x000fe400078ec0ff */
[C---:B------:R-:W-:Y:S02]  /*8b80*/  SHF.L.U32 R45, R50.reuse, 0x10, RZ ;  /* 0x00000010322d7819 */ /* 0x040fe400000006ff */
[----:B---3--:R-:W-:Y:S01]  /*8b90*/  LOP3.LUT R46, R50, 0xffff0000, RZ, 0xc0, !PT ;  /* 0xffff0000322e7812 */ /* 0x008fe200078ec0ff */
[----:B------:R-:W3:Y:S01]  /*8ba0*/  LDTM.16dp256bit.x8 R4, tmem[UR4+0xc0] ;  /* 0x0000c004000479ee */ /* 0x000ee200081a0000 */
[C---:B------:R-:W-:Y:S01]  /*8bb0*/  SHF.L.U32 R47, R51.reuse, 0x10, RZ ;  /* 0x00000010332f7819 */ /* 0x040fe200000006ff */
[----:B------:R-:W-:Y:S01]  /*8bc0*/  NOP ;  /* 0x0000000000007918 */ /* 0x000fe20000000000 */
[----:B------:R-:W-:Y:S02]  /*8bd0*/  LOP3.LUT R49, R51, 0xffff0000, RZ, 0xc0, !PT ;  /* 0xffff000033317812 */ /* 0x000fe400078ec0ff */
[----:B------:R-:W-:Y:S02]  /*8be0*/  R2UR UR5, R98 ;  /* 0x00000000620572ca */ /* 0x000fe400000e0000 */
[C---:B------:R-:W-:Y:S02]  /*8bf0*/  SHF.L.U32 R48, R56.reuse, 0x10, RZ ;  /* 0x0000001038307819 */ /* 0x040fe400000006ff */
[----:B------:R-:W-:Y:S02]  /*8c00*/  LOP3.LUT R51, R56, 0xffff0000, RZ, 0xc0, !PT ;  /* 0xffff000038337812 */ /* 0x000fe400078ec0ff */
[C---:B------:R-:W-:Y:S02]  /*8c10*/  SHF.L.U32 R50, R57.reuse, 0x10, RZ ;  /* 0x0000001039327819 */ /* 0x040fe400000006ff */
[----:B--2---:R-:W-:Y:S02]  /*8c20*/  LOP3.LUT R52, R57, 0xffff0000, RZ, 0xc0, !PT ;  /* 0xffff000039347812 */ /* 0x004fe400078ec0ff */
[C---:B------:R-:W-:Y:S02]  /*8c30*/  SHF.L.U32 R53, R58.reuse, 0x10, RZ ;  /* 0x000000103a357819 */ /* 0x040fe400000006ff */
[----:B------:R-:W-:Y:S01]  /*8c40*/  LOP3.LUT R54, R58, 0xffff0000, RZ, 0xc0, !PT ;  /* 0xffff00003a367812 */ /* 0x000fe200078ec0ff */
[----:B------:R-:W-:Y:S01]  /*8c50*/  UIADD3 UR4, UPT, UPT, UR5, 0xd0, URZ ;  /* 0x000000d005047890 */ /* 0x000fe2000fffe0ff */
[C---:B------:R-:W-:Y:S02]  /*8c60*/  SHF.L.U32 R55, R59.reuse, 0x10, RZ ;  /* 0x000000103b377819 */ /* 0x040fe400000006ff */
[----:B------:R-:W-:Y:S02]  /*8c70*/  LOP3.LUT R56, R59, 0xffff0000, RZ, 0xc0, !PT ;  /* 0xffff00003b387812 */ /* 0x000fe400078ec0ff */
[----:B------:R-:W-:Y:S01]  /*8c80*/  SHF.L.U32 R57, R64, 0x10, RZ ;  /* 0x0000001040397819 */ /* 0x000fe200000006ff */
[----:B-1----:R-:W-:Y:S01]  /*8c90*/  UPRMT UR4, UR6, 0x654, UR4 ;  /* 0x0000065406047896 */ /* 0x002fe20008000004 */
[C---:B---3--:R-:W-:Y:S01]  /*8ca0*/  FMUL R4, R38.reuse, R4 ;  /* 0x0000000426047220 */ /* 0x048fe20000400000 */
[C---:B------:R-:W-:Y:S01]  /*8cb0*/  FMUL R5, R38.reuse, R5 ;  /* 0x0000000526057220 */ /* 0x040fe20000400000 */
[----:B------:R-:W-:Y:S01]  /*8cc0*/  FMUL R6, R38, R6 ;  /* 0x0000000626067220 */ /* 0x000fe20000400000 */
[----:B------:R-:W-:Y:S01]  /*8cd0*/  LOP3.LUT R58, R64, 0xffff0000, RZ, 0xc0, !PT ;  /* 0xffff0000403a7812 */ /* 0x000fe200078ec0ff */
[C---:B------:R-:W-:Y:S01]  /*8ce0*/  FFMA R4, R41.reuse, R40, R4 ;  /* 0x0000002829047223 */ /* 0x040fe20000000004 */
[----:B------:R-:W-:Y:S01]  /*8cf0*/  FFMA R5, R41, R42, R5 ;  /* 0x0000002a29057223 */ /* 0x000fe20000000005 */
[----:B------:R-:W-:Y:S01]  /*8d00*/  SHF.L.U32 R59, R65, 0x10, RZ ;  /* 0x00000010413b7819 */ /* 0x000fe200000006ff */
[----:B------:R-:W-:Y:S01]  /*8d10*/  FFMA R6, R41, R43, R6 ;  /* 0x0000002b29067223 */ /* 0x000fe20000000006 */
[----:B------:R-:W-:Y:S01]  /*8d20*/  SYNCS.ARRIVE.TRANS64.RED.A1T0 RZ, [UR4], RZ ;  /* 0x000000ffffff79a7 */ /* 0x000fe20008100404 */
[C---:B------:R-:W-:Y:S01]  /*8d30*/  FMUL R7, R38.reuse, R7 ;  /* 0x0000000726077220 */ /* 0x040fe20000400000 */
[----:B------:R-:W-:Y:S01]  /*8d40*/  LOP3.LUT R60, R65, 0xffff0000, RZ, 0xc0, !PT ;  /* 0xffff0000413c7812 */ /* 0x000fe200078ec0ff */
[C---:B------:R-:W-:Y:S01]  /*8d50*/  FMUL R8, R38.reuse, R8 ;  /* 0x0000000826087220 */ /* 0x040fe20000400000 */
[----:B------:R-:W-:Y:S01]  /*8d60*/  F2FP.BF16.F32.PACK_AB R104, R5, R4 ;  /* 0x000000040568723e */ /* 0x000fe200000010ff */
[C---:B------:R-:W-:Y:S01]  /*8d70*/  FFMA R7, R41.reuse, R44, R7 ;  /* 0x0000002c29077223 */ /* 0x040fe20000000007 */
[----:B------:R-:W-:Y:S01]  /*8d80*/  FMUL R9, R38, R9 ;  /* 0x0000000926097220 */ /* 0x000fe20000400000 */
[----:B------:R-:W-:Y:S01]  /*8d90*/  FFMA R8, R41, R45, R8 ;  /* 0x0000002d29087223 */ /* 0x000fe20000000008 */
[----:B------:R-:W-:Y:S01]  /*8da0*/  SHF.L.U32 R61, R66, 0x10, RZ ;  /* 0x00000010423d7819 */ /* 0x000fe200000006ff */
[C---:B------:R-:W-:Y:S01]  /*8db0*/  FMUL R0, R38.reuse, R10 ;  /* 0x0000000a26007220 */ /* 0x040fe20000400000 */
[----:B------:R-:W-:Y:S01]  /*8dc0*/  F2FP.BF16.F32.PACK_AB R105, R7, R6 ;  /* 0x000000060769723e */ /* 0x000fe200000010ff */
[C---:B------:R-:W-:Y:S01]  /*8dd0*/  FFMA R9, R41.reuse, R46, R9 ;  /* 0x0000002e29097223 */ /* 0x040fe20000000009 */
[----:B------:R-:W-:Y:S01]  /*8de0*/  FMUL R2, R38, R11 ;  /* 0x0000000b26027220 */ /* 0x000fe20000400000 */
[----:B------:R-:W-:Y:S01]  /*8df0*/  FFMA R0, R41, R47, R0 ;  /* 0x0000002f29007223 */ /* 0x000fe20000000000 */
[----:B------:R-:W-:Y:S01]  /*8e00*/  LOP3.LUT R62, R66, 0xffff0000, RZ, 0xc0, !PT ;  /* 0xffff0000423e7812 */ /* 0x000fe200078ec0ff */
[C---:B------:R-:W-:Y:S01]  /*8e10*/  FMUL R3, R38.reuse, R12 ;  /* 0x0000000c26037220 */ /* 0x040fe20000400000 */
[----:B------:R-:W-:Y:S01]  /*8e20*/  F2FP.BF16.F32.PACK_AB R106, R9, R8 ;  /* 0x00000008096a723e */ /* 0x000fe200000010ff */
[C---:B------:R-:W-:Y:S01]  /*8e30*/  FFMA R2, R41.reuse, R49, R2 ;  /* 0x0000003129027223 */ /* 0x040fe20000000002 */
[C---:B------:R-:W-:Y:S01]  /*8e40*/  FMUL R10, R38.reuse, R13 ;  /* 0x0000000d260a7220 */ /* 0x040fe20000400000 */
[----:B------:R-:W-:Y:S01]  /*8e50*/  FFMA R3, R41, R48, R3 ;  /* 0x0000003029037223 */ /* 0x000fe20000000003 */
[----:B------:R-:W-:Y:S01]  /*8e60*/  SHF.L.U32 R63, R67, 0x10, RZ ;  /* 0x00000010433f7819 */ /* 0x000fe200000006ff */
[----:B------:R-:W-:Y:S01]  /*8e70*/  FMUL R11, R38, R14 ;  /* 0x0000000e260b7220 */ /* 0x000fe20000400000 */
[----:B------:R-:W-:Y:S01]  /*8e80*/  F2FP.BF16.F32.PACK_AB R107, R2, R0 ;  /* 0x00000000026b723e */ /* 0x000fe200000010ff */
[C---:B------:R-:W-:Y:S01]  /*8e90*/  FFMA R10, R41.reuse, R51, R10 ;  /* 0x00000033290a7223 */ /* 0x040fe2000000000a */
[----:B------:R-:W-:Y:S01]  /*8ea0*/  FMUL R15, R38, R15 ;  /* 0x0000000f260f7220 */ /* 0x000fe20000400000 */
[----:B------:R-:W-:Y:S01]  /*8eb0*/  FFMA R11, R41, R50, R11 ;  /* 0x00000032290b7223 */ /* 0x000fe2000000000b */
[----:B------:R-:W-:Y:S01]  /*8ec0*/  LOP3.LUT R64, R67, 0xffff0000, RZ, 0xc0, !PT ;  /* 0xffff000043407812 */ /* 0x000fe200078ec0ff */
[----:B------:R1:W-:Y:S01]  /*8ed0*/  STSM.16.M88.4 [R97+0x6400], R104 ;  /* 0x0064006861007844 */ /* 0x0003e20000000200 */
[----:B------:R-:W-:Y:S01]  /*8ee0*/  F2FP.BF16.F32.PACK_AB R108, R10, R3 ;  /* 0x000000030a6c723e */ /* 0x000fe200000010ff */
[C---:B------:R-:W-:Y:S01]  /*8ef0*/  FFMA R15, R41.reuse, R52, R15 ;  /* 0x00000034290f7223 */ /* 0x040fe2000000000f */
[C---:B------:R-:W-:Y:S01]  /*8f00*/  FMUL R12, R38.reuse, R16 ;  /* 0x00000010260c7220 */ /* 0x040fe20000400000 */
[C---:B------:R-:W-:Y:S01]  /*8f10*/  FMUL R13, R38.reuse, R17 ;  /* 0x00000011260d7220 */ /* 0x040fe20000400000 */
[----:B------:R-:W-:Y:S01]  /*8f20*/  FMUL R14, R38, R18 ;  /* 0x00000012260e7220 */ /* 0x000fe20000400000 */
[----:B------:R-:W-:Y:S01]  /*8f30*/  SHF.L.U32 R65, R72, 0x10, RZ ;  /* 0x0000001048417819 */ /* 0x000fe200000006ff */
[----:B------:R-:W-:Y:S01]  /*8f40*/  FFMA R12, R41, R53, R12 ;  /* 0x00000035290c7223 */ /* 0x000fe2000000000c */
[----:B------:R-:W-:Y:S01]  /*8f50*/  F2FP.BF16.F32.PACK_AB R109, R15, R11 ;  /* 0x0000000b0f6d723e */ /* 0x000fe200000010ff */
[C---:B------:R-:W-:Y:S01]  /*8f60*/  FFMA R13, R41.reuse, R54, R13 ;  /* 0x00000036290d7223 */ /* 0x040fe2000000000d */
[----:B------:R-:W-:Y:S01]  /*8f70*/  FFMA R14, R41, R55, R14 ;  /* 0x00000037290e7223 */ /* 0x000fe2000000000e */
[----:B------:R-:W-:Y:S01]  /*8f80*/  FMUL R19, R38, R19 ;  /* 0x0000001326137220 */ /* 0x000fe20000400000 */
[----:B------:R-:W-:Y:S01]  /*8f90*/  LOP3.LUT R66, R72, 0xffff0000, RZ, 0xc0, !PT ;  /* 0xffff000048427812 */ /* 0x000fe200078ec0ff */
[C---:B------:R-:W-:Y:S01]  /*8fa0*/  FMUL R16, R38.reuse, R20 ;  /* 0x0000001426107220 */ /* 0x040fe20000400000 */
[----:B------:R-:W-:Y:S01]  /*8fb0*/  F2FP.BF16.F32.PACK_AB R110, R13, R12 ;  /* 0x0000000c0d6e723e */ /* 0x000fe200000010ff */
[C---:B------:R-:W-:Y:S01]  /*8fc0*/  FFMA R19, R41.reuse, R56, R19 ;  /* 0x0000003829137223 */ /* 0x040fe20000000013 */
[C---:B------:R-:W-:Y:S01]  /*8fd0*/  FMUL R17, R38.reuse, R21 ;  /* 0x0000001526117220 */ /* 0x040fe20000400000 */
[----:B------:R-:W-:Y:S01]  /*8fe0*/  FFMA R16, R41, R57, R16 ;  /* 0x0000003929107223 */ /* 0x000fe20000000010 */
[----:B------:R-:W-:Y:S01]  /*8ff0*/  SHF.L.U32 R67, R73, 0x10, RZ ;  /* 0x0000001049437819 */ /* 0x000fe200000006ff */
[C---:B------:R-:W-:Y:S01]  /*9000*/  FMUL R18, R38.reuse, R22 ;  /* 0x0000001626127220 */ /* 0x040fe20000400000 */
[----:B------:R-:W-:Y:S01]  /*9010*/  F2FP.BF16.F32.PACK_AB R111, R19, R14 ;  /* 0x0000000e136f723e */ /* 0x000fe200000010ff */
[C---:B------:R-:W-:Y:S01]  /*9020*/  FFMA R17, R41.reuse, R58, R17 ;  /* 0x0000003a29117223 */ /* 0x040fe20000000011 */
[C---:B------:R-:W-:Y:S01]  /*9030*/  FMUL R23, R38.reuse, R23 ;  /* 0x0000001726177220 */ /* 0x040fe20000400000 */
        /* <DEDUP_REMOVED lines=12> */
[C---:B------:R-:W-:Y:S01]  /*9100*/  FMUL R27, R38.reuse, R27 ;  /* 0x0000001b261b7220 */ /* 0x040fe20000400000 */
[C---:B------:R-:W-:Y:S01]  /*9110*/  FMUL R24, R38.reuse, R28 ;  /* 0x0000001c26187220 */ /* 0x040fe20000400000 */
[C---:B------:R-:W-:Y:S01]  /*9120*/  FMUL R25, R38.reuse, R29 ;  /* 0x0000001d26197220 */ /* 0x040fe20000400000 */
[C---:B------:R-:W-:Y:S01]  /*9130*/  FFMA R22, R41.reuse, R63, R22 ;  /* 0x0000003f29167223 */ /* 0x040fe20000000016 */
[C---:B------:R-:W-:Y:S01]  /*9140*/  FMUL R26, R38.reuse, R30 ;  /* 0x0000001e261a7220 */ /* 0x040fe20000400000 */
[C---:B------:R-:W-:Y:S01]  /*9150*/  FFMA R27, R41.reuse, R64, R27 ;  /* 0x00000040291b7223 */ /* 0x040fe2000000001b */
[----:B------:R-:W-:Y:S01]  /*9160*/  FMUL R31, R38, R31 ;  /* 0x0000001f261f7220 */ /* 0x000fe20000400000 */
[C---:B------:R-:W-:Y:S01]  /*9170*/  FFMA R24, R41.reuse, R65, R24 ;  /* 0x0000004129187223 */ /* 0x040fe20000000018 */
[----:B------:R-:W-:Y:S01]  /*9180*/  LOP3.LUT R70, R74, 0xffff0000, RZ, 0xc0, !PT ;  /* 0xffff00004a467812 */ /* 0x000fe200078ec0ff */
[C---:B------:R-:W-:Y:S01]  /*9190*/  FMUL R28, R38.reuse, R32 ;  /* 0x00000020261c7220 */ /* 0x040fe20000400000 */
[----:B------:R-:W-:Y:S01]  /*91a0*/  FFMA R25, R41, R66, R25 ;  /* 0x0000004229197223 */ /* 0x000fe20000000019 */
[----:B------:R-:W-:Y:S01]  /*91b0*/  SHF.L.U32 R71, R75, 0x10, RZ ;  /* 0x000000104b477819 */ /* 0x000fe200000006ff */
[C---:B------:R-:W-:Y:S01]  /*91c0*/  FMUL R29, R38.reuse, R33 ;  /* 0x00000021261d7220 */ /* 0x040fe20000400000 */
[----:B------:R-:W-:Y:S01]  /*91d0*/  FFMA R26, R41, R67, R26 ;  /* 0x00000043291a7223 */ /* 0x000fe2000000001a */
[----:B------:R-:W-:Y:S01]  /*91e0*/  LOP3.LUT R72, R75, 0xffff0000, RZ, 0xc0, !PT ;  /* 0xffff00004b487812 */ /* 0x000fe200078ec0ff */
        /* <DEDUP_REMOVED lines=24> */
[----:B------:R-:W-:Y:S02]  /*9370*/  UIADD3 UR9, UPT, UPT, UR49, 0xc0, URZ ;  /* 0x000000c031097890 */ /* 0x000fe4000fffe0ff */
[----:B------:R-:W-:Y:S01]  /*9380*/  UIADD3 UR8, UPT, UPT, UR44, 0x6400, URZ ;  /* 0x000064002c087890 */ /* 0x000fe2000fffe0ff */
[----:B------:R-:W-:Y:S01]  /*9390*/  UMOV UR10, UR50 ;  /* 0x00000032000a7c82 */ /* 0x000fe20008000000 */
[----:B------:R-:W-:Y:S01]  /*93a0*/  UMOV UR11, UR36 ;  /* 0x00000024000b7c82 */ /* 0x000fe20008000000 */
[----:B--2---:R-:W-:Y:S04]  /*93b0*/  UIADD3 UR4, UP0, UPT, UR6, 0x680, URZ ;  /* 0x0000068006047890 */ /* 0x004fe8000ff1e0ff */
[----:B------:R-:W-:Y:S09]  /*93c0*/  UIADD3.X UR5, UPT, UPT, URZ, UR7, URZ, UP0, !UPT ;  /* 0x00000007ff057290 */ /* 0x000ff200087fe4ff */
[----:B------:R2:W-:Y:S01]  /*93d0*/  UTMASTG.3D [UR8], [UR4] ;  /* 0x00000008040073b5 */ /* 0x0005e20008010000 */
[----:B------:R0:W-:Y:S01]  /*93e0*/  UTMACMDFLUSH ;  /* 0x00000000000079b7 */ /* 0x0001e20000000000 */
[----:B--2---:R-:W-:Y:S04]  /*93f0*/  DEPBAR.LE SB0, 0x1 ;  /* 0x000080400000791a */ /* 0x004fe80000000000 */
.L_x_131:
[----:B------:R-:W-:Y:S05]  /*9400*/  BSYNC.RECONVERGENT B0 ;  /* 0x0000000000007941 */ /* 0x000fea0003800200 */
.L_x_130:
[----:B------:R-:W-:Y:S01]  /*9410*/  BAR.SYNC.DEFER_BLOCKING 0x1, 0x80 ;  /* 0x0042000000007b1d */ /* 0x000fe20000010000 */
[----:B------:R-:W-:Y:S01]  /*9420*/  UISETP.NE.AND UP0, UPT, UR47, -0x4, UPT ;  /* 0xfffffffc2f00788c */ /* 0x000fe2000bf05270 */
[----:B------:R-:W-:Y:S08]  /*9430*/  IADD3 R0, PT, PT, R36, 0x1, RZ ;  /* 0x0000000124007810 */ /* 0x000ff00007ffe0ff */
[----:B------:R-:W-:Y:S05]  /*9440*/  BRA.U !UP0, `(.L_x_132) ;  /* 0x0000000108247547 */ /* 0x000fea000b800000 */
[----:B------:R-:W-:Y:S01]  /*9450*/  ISETP.NE.AND P0, PT, R95, RZ, PT ;  /* 0x000000ff5f00720c */ /* 0x000fe20003f05270 */
[----:B------:R-:W-:Y:S01]  /*9460*/  IMAD.U32 R2, RZ, RZ, UR46 ;  /* 0x0000002eff027e24 */ /* 0x000fe2000f8e00ff */
[----:B------:R-:W-:Y:S04]  /*9470*/  UIADD3 UR4, UPT, UPT, UR46, 0x1, URZ ;  /* 0x000000012e047890 */ /* 0x000fe8000fffe0ff */
[----:B------:R-:W-:Y:S04]  /*9480*/  UISETP.NE.AND UP0, UPT, UR4, 0x4, UPT ;  /* 0x000000040400788c */ /* 0x000fe8000bf05270 */
[----:B------:R-:W-:Y:S03]  /*9490*/  USEL UR46, UR4, URZ, UP0 ;  /* 0x000000ff042e7287 */ /* 0x000fe60008000000 */
[----:B------:R-:W-:Y:S05]  /*94a0*/  @P0 LEA R2, R2, UR44, 0x3 ;  /* 0x0000002c02020c11 */ /* 0x000fea000f8e18ff */
[----:B------:R-:W-:Y:S05]  /*94b0*/  @P0 VIADD R2, R2, 0x60 ;  /* 0x0000006002020836 */ /* 0x000fea0000000000 */
[----:B------:R-:W-:Y:S04]  /*94c0*/  @P0 PRMT R2, R101, 0x654, R2 ;  /* 0x0000065465020816 */ /* 0x000fe80000000002 */
[----:B------:R2:W-:Y:S03]  /*94d0*/  @P0 SYNCS.ARRIVE.TRANS64.RED.A1T0 RZ, [R2+URZ], RZ ;  /* 0x000000ff02ff09a7 */ /* 0x0005e600081004ff */
.L_x_132:
[----:B------:R-:W-:Y:S01]  /*94e0*/  R2UR UR5, R83 ;  /* 0x00000000530572ca */ /* 0x000fe200000e0000 */
[----:B------:R-:W-:Y:S01]  /*94f0*/  UISETP.NE.AND UP0, UPT, UR61, URZ, UPT ;  /* 0x000000ff3d00728c */ /* 0x000fe2000bf05270 */
[----:B------:R-:W-:Y:S01]  /*9500*/  R2UR UR4, R84 ;  /* 0x00000000540472ca */ /* 0x000fe200000e0000 */
[----:B------:R-:W-:Y:S01]  /*9510*/  UIADD3 UR47, UPT, UPT, UR47, 0x4, URZ ;  /* 0x000000042f2f7890 */ /* 0x000fe2000fffe0ff */
[----:B------:R-:W-:Y:S01]  /*9520*/  ISETP.NE.AND P0, PT, R88, 0x2, PT ;  /* 0x000000025800780c */ /* 0x000fe20003f05270 */
[----:B------:R-:W-:Y:S01]  /*9530*/  UMOV UR36, UR60 ;  /* 0x0000003c00247c82 */ /* 0x000fe20008000000 */
[----:B------:R-:W-:Y:S02]  /*9540*/  ISETP.NE.AND P1, PT, R0, 0x4, PT ;  /* 0x000000040000780c */ /* 0x000fe40003f25270 */
[----:B--2---:R-:W-:Y:S02]  /*9550*/  SEL R2, RZ, 0x1, P0 ;  /* 0x00000001ff027807 */ /* 0x004fe40000000000 */
[----:B------:R-:W-:Y:S02]  /*9560*/  SEL R3, RZ, 0x1, P1 ;  /* 0x00000001ff037807 */ /* 0x000fe40000800000 */
[----:B------:R-:W-:Y:S01]  /*9570*/  LOP3.LUT R89, R89, R2, RZ, 0x3c, !PT ;  /* 0x0000000259597212 */ /* 0x000fe200078e3cff */
[----:B------:R-:W-:Y:S01]  /*9580*/  UIADD3 UR20, UPT, UPT, UR37, UR5, URZ ;  /* 0x0000000525147290 */ /* 0x000fe2000fffe0ff */
[----:B------:R-:W-:Y:S01]  /*9590*/  LOP3.LUT R90, R90, R3, RZ, 0x3c, !PT ;  /* 0x000000035a5a7212 */ /* 0x000fe200078e3cff */
[----:B------:R-:W-:Y:S01]  /*95a0*/  UIADD3 UR16, UPT, UPT, UR38, UR4, URZ ;  /* 0x0000000426107290 */ /* 0x000fe2000fffe0ff */
[----:B------:R-:W-:Y:S02]  /*95b0*/  SEL R88, R88, RZ, P0 ;  /* 0x000000ff58587207 */ /* 0x000fe40000000000 */
[----:B------:R-:W-:Y:S01]  /*95c0*/  SEL R36, R0, RZ, P1 ;  /* 0x000000ff00247207 */ /* 0x000fe20000800000 */
[----:B------:R-:W-:Y:S08]  /*95d0*/  BRA.U UP0, `(.L_x_133) ;  /* 0xffffffbd009c7547 */ /* 0x000ff0000b83ffff */
[----:B------:R-:W-:-:S13]  /*95e0*/  R2UR UR4, R85 ;  /* 0x00000000550472ca */ /* 0x000fda00000e0000 */
[----:B------:R-:W-:-:S09]  /*95f0*/  UISETP.NE.AND UP0, UPT, UR4, URZ, UPT ;  /* 0x000000ff0400728c */ /* 0x000fd2000bf05270 */
[----:B------:R-:W-:Y:S05]  /*9600*/  BRA.U !UP0, `(.L_x_134) ;  /* 0x0000000108487547 */ /* 0x000fea000b800000 */
[----:B------:R-:W2:Y:S02]  /*9610*/  LDCU.64 UR4, c[0x0][0x890] ;  /* 0x00011200ff0477ac */ /* 0x000ea40008000a00 */
[----:B--2---:R-:W-:-:S04]  /*9620*/  UISETP.NE.U32.AND UP0, UPT, UR4, URZ, UPT ;  /* 0x000000ff0400728c */ /* 0x004fc8000bf05070 */
[----:B------:R-:W-:-:S09]  /*9630*/  UISETP.NE.AND.EX UP0, UPT, UR5, URZ, UPT, UP0 ;  /* 0x000000ff0500728c */ /* 0x000fd2000bf05300 */
[----:B------:R-:W-:Y:S05]  /*9640*/  BRA.U UP0, `(.L_x_135) ;  /* 0x00000001000c7547 */ /* 0x000fea000b800000 */
[----:B------:R-:W-:-:S13]  /*9650*/  FSETP.NEU.AND P0, PT, R41, RZ, PT ;  /* 0x000000ff2900720b */ /* 0x000fda0003f0d000 */
[----:B------:R-:W-:Y:S05]  /*9660*/  @!P0 EXIT ;  /* 0x000000000000894d */ /* 0x000fea0003800000 */
[----:B------:R-:W-:Y:S05]  /*9670*/  BRA `(.L_x_134) ;  /* 0x00000000002c7947 */ /* 0x000fea0003800000 */
.L_x_135:
[----:B------:R-:W-:Y:S01]  /*9680*/  ISETP.NE.AND P0, PT, R87, RZ, PT ;  /* 0x000000ff5700720c */ /* 0x000fe20003f05270 */
[----:B------:R-:W-:-:S12]  /*9690*/  BSSY.RECONVERGENT B0, `(.L_x_134) ;  /* 0x0000009000007945 */ /* 0x000fd80003800200 */
[----:B------:R-:W-:Y:S05]  /*96a0*/  @P0 BRA `(.L_x_136) ;  /* 0x0000000000140947 */ /* 0x000fea0003800000 */
[----:B------:R-:W2:Y:S02]  /*96b0*/  LDCU.64 UR4, c[0x0][0x888] ;  /* 0x00011100ff0477ac */ /* 0x000ea40008000a00 */
[----:B--2---:R-:W-:-:S04]  /*96c0*/  ISETP.NE.U32.AND P0, PT, RZ, UR4, PT ;  /* 0x00000004ff007c0c */ /* 0x004fc8000bf05070 */
[----:B------:R-:W-:-:S13]  /*96d0*/  ISETP.NE.AND.EX P0, PT, RZ, UR5, PT, P0 ;  /* 0x00000005ff007c0c */ /* 0x000fda000bf05300 */
[----:B------:R-:W-:Y:S05]  /*96e0*/  @!P0 EXIT ;  /* 0x000000000000894d */ /* 0x000fea0003800000 */
[----:B------:R-:W-:Y:S05]  /*96f0*/  BRA `(.L_x_137) ;  /* 0x0000000000087947 */ /* 0x000fea0003800000 */
.L_x_136:
[----:B------:R-:W-:-:S13]  /*9700*/  FSETP.NEU.AND P0, PT, R41, RZ, PT ;  /* 0x000000ff2900720b */ /* 0x000fda0003f0d000 */
[----:B------:R-:W-:Y:S05]  /*9710*/  @!P0 EXIT ;  /* 0x000000000000894d */ /* 0x000fea0003800000 */
.L_x_137:
[----:B------:R-:W-:Y:S05]  /*9720*/  BSYNC.RECONVERGENT B0 ;  /* 0x0000000000007941 */ /* 0x000fea0003800200 */
.L_x_134:
[----:B------:R-:W2:Y:S01]  /*9730*/  S2UR UR5, SR_CgaCtaId ;  /* 0x00000000000579c3 */ /* 0x000ea20000008800 */
[----:B------:R-:W-:Y:S01]  /*9740*/  ULEA UR4, UR46, UR44, 0x3 ;  /* 0x0000002c2e047291 */ /* 0x000fe2000f8e18ff */
[----:B------:R-:W-:-:S04]  /*9750*/  DEPBAR.LE SB0, 0x0 ;  /* 0x000080000000791a */ /* 0x000fc80000000000 */
[----:B------:R-:W-:-:S04]  /*9760*/  UIADD3 UR4, UPT, UPT, UR4, 0x60, URZ ;  /* 0x0000006004047890 */ /* 0x000fc8000fffe0ff */
[----:B--2---:R-:W-:-:S09]  /*9770*/  UPRMT UR4, UR5, 0x654, UR4 ;  /* 0x0000065405047896 */ /* 0x004fd20008000004 */
[----:B------:R-:W-:Y:S01]  /*9780*/  SYNCS.ARRIVE.TRANS64.RED.A1T0 RZ, [UR4], RZ ;  /* 0x000000ffffff79a7 */ /* 0x000fe20008100404 */
[----:B------:R-:W-:Y:S05]  /*9790*/  EXIT ;  /* 0x000000000000794d */ /* 0x000fea0003800000 */
.L_x_24:
[----:B-1----:R1:W3:Y:S02]  /*97a0*/  SYNCS.PHASECHK.TRANS64.TRYWAIT P0, [R0+URZ+0x100], R3 ;  /* 0x00010003000075a7 */ /* 0x0022e400080011ff */
[----:B---3--:R-:W-:Y:S05]  /*97b0*/  @!P0 NANOSLEEP.SYNCS 0x989680 ;  /* 0x009896800000895d */ /* 0x008fea0003900000 */
[----:B------:R-:W3:Y:S02]  /*97c0*/  @!P0 SYNCS.PHASECHK.TRANS64 P0, [R0+URZ+0x100], R3 ;  /* 0x00010003000085a7 */ /* 0x000ee400080010ff */
[----:B---3--:R-:W-:Y:S05]  /*97d0*/  @!P0 BRA `(.L_x_24) ;  /* 0xfffffffc00f08947 */ /* 0x008fea000383ffff */
[----:B------:R-:W-:Y:S05]  /*97e0*/  BRA `(.L_x_138) ;  /* 0xffffff80009c7947 */ /* 0x000fea000383ffff */
.L_x_27:
[----:B-1----:R-:W-:-:S07]  /*97f0*/  MOV R0, UR33 ;  /* 0x0000002100007c02 */ /* 0x002fce0008000f00 */
.L_x_139:
[----:B-1----:R1:W3:Y:S02]  /*9800*/  SYNCS.PHASECHK.TRANS64.TRYWAIT P0, [R0+URZ+0x20], R3 ;  /* 0x00002003000075a7 */ /* 0x0022e400080011ff */
[----:B---3--:R-:W-:Y:S05]  /*9810*/  @!P0 NANOSLEEP.SYNCS 0x989680 ;  /* 0x009896800000895d */ /* 0x008fea0003900000 */
[----:B------:R-:W3:Y:S02]  /*9820*/  @!P0 SYNCS.PHASECHK.TRANS64 P0, [R0+URZ+0x20], R3 ;  /* 0x00002003000085a7 */ /* 0x000ee400080010ff */
[----:B---3--:R-:W-:Y:S05]  /*9830*/  @!P0 BRA `(.L_x_139) ;  /* 0xfffffffc00f08947 */ /* 0x008fea000383ffff */
[----:B------:R-:W-:Y:S05]  /*9840*/  BRA `(.L_x_26) ;  /* 0xffffff8000e07947 */ /* 0x000fea000383ffff */
.L_x_34:
[----:B-1----:R-:W-:-:S07]  /*9850*/  MOV R0, UR17 ;  /* 0x0000001100007c02 */ /* 0x002fce0008000f00 */
.L_x_140:
[----:B-1----:R1:W3:Y:S02]  /*9860*/  SYNCS.PHASECHK.TRANS64.TRYWAIT P0, [R0+URZ+0x20], R3 ;  /* 0x00002003000075a7 */ /* 0x0022e400080011ff */
[----:B---3--:R-:W-:Y:S05]  /*9870*/  @!P0 NANOSLEEP.SYNCS 0x989680 ;  /* 0x009896800000895d */ /* 0x008fea0003900000 */
[----:B------:R-:W3:Y:S02]  /*9880*/  @!P0 SYNCS.PHASECHK.TRANS64 P0, [R0+URZ+0x20], R3 ;  /* 0x00002003000085a7 */ /* 0x000ee400080010ff */
[----:B---3--:R-:W-:Y:S05]  /*9890*/  @!P0 BRA `(.L_x_140) ;  /* 0xfffffffc00f08947 */ /* 0x008fea000383ffff */
[----:B------:R-:W-:Y:S05]  /*98a0*/  BRA `(.L_x_33) ;  /* 0xffffff8400a87947 */ /* 0x000fea000383ffff */
.L_x_39:
[----:B-1----:R1:W3:Y:S02]  /*98b0*/  SYNCS.PHASECHK.TRANS64.TRYWAIT P0, [R3+URZ+0x90], R0 ;  /* 0x00009000030075a7 */ /* 0x0022e400080011ff */
[----:B---3--:R-:W-:Y:S05]  /*98c0*/  @!P0 NANOSLEEP.SYNCS 0x989680 ;  /* 0x009896800000895d */ /* 0x008fea0003900000 */
[----:B------:R-:W3:Y:S02]  /*98d0*/  @!P0 SYNCS.PHASECHK.TRANS64 P0, [R3+URZ+0x90], R0 ;  /* 0x00009000030085a7 */ /* 0x000ee400080010ff */
[----:B---3--:R-:W-:Y:S05]  /*98e0*/  @!P0 BRA `(.L_x_39) ;  /* 0xfffffffc00f08947 */ /* 0x008fea000383ffff */
[----:B------:R-:W-:Y:S05]  /*98f0*/  BRA `(.L_x_141) ;  /* 0xffffff8800487947 */ /* 0x000fea000383ffff */
.L_x_43:
[----:B-1----:R-:W-:-:S07]  /*9900*/  MOV R0, UR4 ;  /* 0x0000000400007c02 */ /* 0x002fce0008000f00 */
.L_x_142:
[----:B-1----:R1:W3:Y:S02]  /*9910*/  SYNCS.PHASECHK.TRANS64.TRYWAIT P0, [R0+URZ], R3 ;  /* 0x00000003000075a7 */ /* 0x0022e400080011ff */
[----:B---3--:R-:W-:Y:S05]  /*9920*/  @!P0 NANOSLEEP.SYNCS 0x989680 ;  /* 0x009896800000895d */ /* 0x008fea0003900000 */
[----:B------:R-:W3:Y:S02]  /*9930*/  @!P0 SYNCS.PHASECHK.TRANS64 P0, [R0+URZ], R3 ;  /* 0x00000003000085a7 */ /* 0x000ee400080010ff */
[----:B---3--:R-:W-:Y:S05]  /*9940*/  @!P0 BRA `(.L_x_142) ;  /* 0xfffffffc00f08947 */ /* 0x008fea000383ffff */
[----:B------:R-:W-:Y:S05]  /*9950*/  BRA `(.L_x_143) ;  /* 0xffffff8c00f47947 */ /* 0x000fea000383ffff */
.L_x_44:
[----:B------:R-:W-:-:S07]  /*9960*/  MOV R0, UR5 ;  /* 0x0000000500007c02 */ /* 0x000fce0008000f00 */
.L_x_144:
[----:B-1----:R1:W3:Y:S02]  /*9970*/  SYNCS.PHASECHK.TRANS64.TRYWAIT P0, [R0+URZ], R3 ;  /* 0x00000003000075a7 */ /* 0x0022e400080011ff */
[----:B---3--:R-:W-:Y:S05]  /*9980*/  @!P0 NANOSLEEP.SYNCS 0x989680 ;  /* 0x009896800000895d */ /* 0x008fea0003900000 */
[----:B------:R-:W3:Y:S02]  /*9990*/  @!P0 SYNCS.PHASECHK.TRANS64 P0, [R0+URZ], R3 ;  /* 0x00000003000085a7 */ /* 0x000ee400080010ff */
[----:B---3--:R-:W-:Y:S05]  /*99a0*/  @!P0 BRA `(.L_x_144) ;  /* 0xfffffffc00f08947 */ /* 0x008fea000383ffff */
[----:B------:R-:W-:Y:S05]  /*99b0*/  BRA `(.L_x_145) ;  /* 0xffffff9000007947 */ /* 0x000fea000383ffff */
.L_x_45:
[----:B------:R-:W-:-:S07]  /*99c0*/  MOV R0, UR5 ;  /* 0x0000000500007c02 */ /* 0x000fce0008000f00 */
.L_x_146:
[----:B-1----:R1:W3:Y:S02]  /*99d0*/  SYNCS.PHASECHK.TRANS64.TRYWAIT P0, [R0+URZ], R3 ;  /* 0x00000003000075a7 */ /* 0x0022e400080011ff */
[----:B---3--:R-:W-:Y:S05]  /*99e0*/  @!P0 NANOSLEEP.SYNCS 0x989680 ;  /* 0x009896800000895d */ /* 0x008fea0003900000 */
[----:B------:R-:W3:Y:S02]  /*99f0*/  @!P0 SYNCS.PHASECHK.TRANS64 P0, [R0+URZ], R3 ;  /* 0x00000003000085a7 */ /* 0x000ee400080010ff */
[----:B---3--:R-:W-:Y:S05]  /*9a00*/  @!P0 BRA `(.L_x_146) ;  /* 0xfffffffc00f08947 */ /* 0x008fea000383ffff */
[----:B------:R-:W-:Y:S05]  /*9a10*/  BRA `(.L_x_147) ;  /* 0xffffff90000c7947 */ /* 0x000fea000383ffff */
.L_x_48:
[----:B--2---:R2:W3:Y:S02]  /*9a20*/  SYNCS.PHASECHK.TRANS64.TRYWAIT P0, [R2+URZ+0xf0], R5 ;  /* 0x0000f005020075a7 */ /* 0x0044e400080011ff */
[----:B---3--:R-:W-:Y:S05]  /*9a30*/  @!P0 NANOSLEEP.SYNCS 0x989680 ;  /* 0x009896800000895d */ /* 0x008fea0003900000 */
[----:B------:R-:W3:Y:S02]  /*9a40*/  @!P0 SYNCS.PHASECHK.TRANS64 P0, [R2+URZ+0xf0], R5 ;  /* 0x0000f005020085a7 */ /* 0x000ee400080010ff */
[----:B---3--:R-:W-:Y:S05]  /*9a50*/  @!P0 BRA `(.L_x_48) ;  /* 0xfffffffc00f08947 */ /* 0x008fea000383ffff */
[----:B------:R-:W-:Y:S05]  /*9a60*/  BRA `(.L_x_148) ;  /* 0xffffff9000707947 */ /* 0x000fea000383ffff */
.L_x_49:
[----:B------:R-:W-:-:S07]  /*9a70*/  MOV R2, UR4 ;  /* 0x0000000400027c02 */ /* 0x000fce0008000f00 */
.L_x_149:
[----:B--2---:R2:W3:Y:S02]  /*9a80*/  SYNCS.PHASECHK.TRANS64.TRYWAIT P0, [R2+URZ+0xa0], R5 ;  /* 0x0000a005020075a7 */ /* 0x0044e400080011ff */
[----:B---3--:R-:W-:Y:S05]  /*9a90*/  @!P0 NANOSLEEP.SYNCS 0x989680 ;  /* 0x009896800000895d */ /* 0x008fea0003900000 */
[----:B------:R-:W3:Y:S02]  /*9aa0*/  @!P0 SYNCS.PHASECHK.TRANS64 P0, [R2+URZ+0xa0], R5 ;  /* 0x0000a005020085a7 */ /* 0x000ee400080010ff */
[----:B---3--:R-:W-:Y:S05]  /*9ab0*/  @!P0 BRA `(.L_x_149) ;  /* 0xfffffffc00f08947 */ /* 0x008fea000383ffff */
[----:B------:R-:W-:Y:S05]  /*9ac0*/  BRA `(.L_x_150) ;  /* 0xffffff9000807947 */ /* 0x000fea000383ffff */
.L_x_50:
[----:B--2---:R2:W3:Y:S02]  /*9ad0*/  SYNCS.PHASECHK.TRANS64.TRYWAIT P1, [R2+URZ+0x90], R5 ;  /* 0x00009005020075a7 */ /* 0x0044e400080211ff */
[----:B---3--:R-:W-:Y:S05]  /*9ae0*/  @!P1 NANOSLEEP.SYNCS 0x989680 ;  /* 0x009896800000995d */ /* 0x008fea0003900000 */
[----:B------:R-:W3:Y:S02]  /*9af0*/  @!P1 SYNCS.PHASECHK.TRANS64 P1, [R2+URZ+0x90], R5 ;  /* 0x00009005020095a7 */ /* 0x000ee400080210ff */
[----:B---3--:R-:W-:Y:S05]  /*9b00*/  @!P1 BRA `(.L_x_50) ;  /* 0xfffffffc00f09947 */ /* 0x008fea000383ffff */
[----:B------:R-:W-:Y:S05]  /*9b10*/  BRA `(.L_x_151) ;  /* 0xffffff9000b07947 */ /* 0x000fea000383ffff */
.L_x_53:
[----:B------:R-:W-:-:S07]  /*9b20*/  MOV R0, UR4 ;  /* 0x0000000400007c02 */ /* 0x000fce0008000f00 */
.L_x_152:
[----:B--2---:R2:W3:Y:S02]  /*9b30*/  SYNCS.PHASECHK.TRANS64.TRYWAIT P0, [R0+URZ+0xa0], R3 ;  /* 0x0000a003000075a7 */ /* 0x0044e400080011ff */
[----:B---3--:R-:W-:Y:S05]  /*9b40*/  @!P0 NANOSLEEP.SYNCS 0x989680 ;  /* 0x009896800000895d */ /* 0x008fea0003900000 */
[----:B------:R-:W3:Y:S02]  /*9b50*/  @!P0 SYNCS.PHASECHK.TRANS64 P0, [R0+URZ+0xa0], R3 ;  /* 0x0000a003000085a7 */ /* 0x000ee400080010ff */
[----:B---3--:R-:W-:Y:S05]  /*9b60*/  @!P0 BRA `(.L_x_152) ;  /* 0xfffffffc00f08947 */ /* 0x008fea000383ffff */
[----:B------:R-:W-:Y:S05]  /*9b70*/  BRA `(.L_x_52) ;  /* 0xffffff9400047947 */ /* 0x000fea000383ffff */
.L_x_60:
[----:B-1----:R1:W2:Y:S02]  /*9b80*/  SYNCS.PHASECHK.TRANS64.TRYWAIT P1, [R0+URZ+0x90], R5 ;  /* 0x00009005000075a7 */ /* 0x0022a400080211ff */
[----:B--2---:R-:W-:Y:S05]  /*9b90*/  @!P1 NANOSLEEP.SYNCS 0x989680 ;  /* 0x009896800000995d */ /* 0x004fea0003900000 */
[----:B------:R-:W2:Y:S02]  /*9ba0*/  @!P1 SYNCS.PHASECHK.TRANS64 P1, [R0+URZ+0x90], R5 ;  /* 0x00009005000095a7 */ /* 0x000ea400080210ff */
[----:B--2---:R-:W-:Y:S05]  /*9bb0*/  @!P1 BRA `(.L_x_60) ;  /* 0xfffffffc00f09947 */ /* 0x004fea000383ffff */
[----:B------:R-:W-:Y:S05]  /*9bc0*/  BRA `(.L_x_153) ;  /* 0xffffff98007c7947 */ /* 0x000fea000383ffff */
.L_x_61:
[----:B------:R-:W-:-:S07]  /*9bd0*/  MOV R3, UR31 ;  /* 0x0000001f00037c02 */ /* 0x000fce0008000f00 */
.L_x_154:
[----:B-1----:R1:W2:Y:S02]  /*9be0*/  SYNCS.PHASECHK.TRANS64.TRYWAIT P0, [R3+URZ+0xd0], R0 ;  /* 0x0000d000030075a7 */ /* 0x0022a400080011ff */
[----:B--2---:R-:W-:Y:S05]  /*9bf0*/  @!P0 NANOSLEEP.SYNCS 0x989680 ;  /* 0x009896800000895d */ /* 0x004fea0003900000 */
[----:B------:R-:W2:Y:S02]  /*9c00*/  @!P0 SYNCS.PHASECHK.TRANS64 P0, [R3+URZ+0xd0], R0 ;  /* 0x0000d000030085a7 */ /* 0x000ea400080010ff */
[----:B--2---:R-:W-:Y:S05]  /*9c10*/  @!P0 BRA `(.L_x_154) ;  /* 0xfffffffc00f08947 */ /* 0x004fea000383ffff */
[----:B------:R-:W-:Y:S05]  /*9c20*/  BRA `(.L_x_155) ;  /* 0xffffff9800cc7947 */ /* 0x000fea000383ffff */
.L_x_64:
[----:B------:R-:W-:Y:S07]  /*9c30*/  MOV R0, UR5 ;  /* 0x0000000500007c02 */ /* 0x000fee0008000f00 */
.L_x_156:
[----:B-1----:R1:W2:Y:S02]  /*9c40*/  SYNCS.PHASECHK.TRANS64.TRYWAIT P0, [R0+URZ], R3 ;  /* 0x00000003000075a7 */ /* 0x0022a400080011ff */
[----:B--2---:R-:W-:Y:S05]  /*9c50*/  @!P0 NANOSLEEP.SYNCS 0x989680 ;  /* 0x009896800000895d */ /* 0x004fea0003900000 */
[----:B------:R-:W2:Y:S02]  /*9c60*/  @!P0 SYNCS.PHASECHK.TRANS64 P0, [R0+URZ], R3 ;  /* 0x00000003000085a7 */ /* 0x000ea400080010ff */
[----:B--2---:R-:W-:Y:S05]  /*9c70*/  @!P0 BRA `(.L_x_156) ;  /* 0xfffffffc00f08947 */ /* 0x004fea000383ffff */
[----:B------:R-:W-:Y:S05]  /*9c80*/  BRA `(.L_x_63) ;  /* 0xffffff9800e87947 */ /* 0x000fea000383ffff */
.L_x_67:
[----:B------:R-:W-:-:S07]  /*9c90*/  MOV R0, UR4 ;  /* 0x0000000400007c02 */ /* 0x000fce0008000f00 */
.L_x_157:
[----:B--2---:R2:W4:Y:S02]  /*9ca0*/  SYNCS.PHASECHK.TRANS64.TRYWAIT P0, [R0+URZ], R3 ;  /* 0x00000003000075a7 */ /* 0x00452400080011ff */
[----:B----4-:R-:W-:Y:S05]  /*9cb0*/  @!P0 NANOSLEEP.SYNCS 0x989680 ;  /* 0x009896800000895d */ /* 0x010fea0003900000 */
[----:B------:R-:W4:Y:S02]  /*9cc0*/  @!P0 SYNCS.PHASECHK.TRANS64 P0, [R0+URZ], R3 ;  /* 0x00000003000085a7 */ /* 0x000f2400080010ff */
[----:B----4-:R-:W-:Y:S05]  /*9cd0*/  @!P0 BRA `(.L_x_157) ;  /* 0xfffffffc00f08947 */ /* 0x010fea000383ffff */
[----:B------:R-:W-:Y:S05]  /*9ce0*/  BRA `(.L_x_158) ;  /* 0xffffff9c00c47947 */ /* 0x000fea000383ffff */
.L_x_68:
[----:B------:R-:W-:-:S07]  /*9cf0*/  MOV R0, UR5 ;  /* 0x0000000500007c02 */ /* 0x000fce0008000f00 */
.L_x_159:
[----:B-1----:R1:W2:Y:S02]  /*9d00*/  SYNCS.PHASECHK.TRANS64.TRYWAIT P0, [R0+URZ], R3 ;  /* 0x00000003000075a7 */ /* 0x0022a400080011ff */
[----:B--2---:R-:W-:Y:S05]  /*9d10*/  @!P0 NANOSLEEP.SYNCS 0x989680 ;  /* 0x009896800000895d */ /* 0x004fea0003900000 */
[----:B------:R-:W2:Y:S02]  /*9d20*/  @!P0 SYNCS.PHASECHK.TRANS64 P0, [R0+URZ], R3 ;  /* 0x00000003000085a7 */ /* 0x000ea400080010ff */
[----:B--2---:R-:W-:Y:S05]  /*9d30*/  @!P0 BRA `(.L_x_159) ;  /* 0xfffffffc00f08947 */ /* 0x004fea000383ffff */
[----:B------:R-:W-:Y:S05]  /*9d40*/  BRA `(.L_x_160) ;  /* 0xffffff9c00d07947 */ /* 0x000fea000383ffff */
.L_x_69:
[----:B------:R-:W-:-:S07]  /*9d50*/  MOV R0, UR5 ;  /* 0x0000000500007c02 */ /* 0x000fce0008000f00 */
.L_x_161:
[----:B-1----:R1:W2:Y:S02]  /*9d60*/  SYNCS.PHASECHK.TRANS64.TRYWAIT P0, [R0+URZ], R3 ;  /* 0x00000003000075a7 */ /* 0x0022a400080011ff */
[----:B--2---:R-:W-:Y:S05]  /*9d70*/  @!P0 NANOSLEEP.SYNCS 0x989680 ;  /* 0x009896800000895d */ /* 0x004fea0003900000 */
[----:B------:R-:W2:Y:S02]  /*9d80*/  @!P0 SYNCS.PHASECHK.TRANS64 P0, [R0+URZ], R3 ;  /* 0x00000003000085a7 */ /* 0x000ea400080010ff */
[----:B--2---:R-:W-:Y:S05]  /*9d90*/  @!P0 BRA `(.L_x_161) ;  /* 0xfffffffc00f08947 */ /* 0x004fea000383ffff */
[----:B------:R-:W-:Y:S05]  /*9da0*/  BRA `(.L_x_162) ;  /* 0xffffff9c00dc7947 */ /* 0x000fea000383ffff */
.L_x_70:
[----:B------:R-:W-:-:S07]  /*9db0*/  MOV R0, UR4 ;  /* 0x0000000400007c02 */ /* 0x000fce0008000f00 */
.L_x_163:
[----:B-1----:R1:W2:Y:S02]  /*9dc0*/  SYNCS.PHASECHK.TRANS64.TRYWAIT P0, [R0+URZ], R3 ;  /* 0x00000003000075a7 */ /* 0x0022a400080011ff */
[----:B--2---:R-:W-:Y:S05]  /*9dd0*/  @!P0 NANOSLEEP.SYNCS 0x989680 ;  /* 0x009896800000895d */ /* 0x004fea0003900000 */
[----:B------:R-:W2:Y:S02]  /*9de0*/  @!P0 SYNCS.PHASECHK.TRANS64 P0, [R0+URZ], R3 ;  /* 0x00000003000085a7 */ /* 0x000ea400080010ff */
[----:B--2---:R-:W-:Y:S05]  /*9df0*/  @!P0 BRA `(.L_x_163) ;  /* 0xfffffffc00f08947 */ /* 0x004fea000383ffff */
[----:B------:R-:W-:Y:S05]  /*9e00*/  BRA `(.L_x_164) ;  /* 0xffffff9c00e87947 */ /* 0x000fea000383ffff */
.L_x_75:
[----:B--2---:R2:W3:Y:S02]  /*9e10*/  SYNCS.PHASECHK.TRANS64.TRYWAIT P0, [R12+URZ+0x90], R9 ;  /* 0x000090090c0075a7 */ /* 0x0044e400080011ff */
[----:B---3--:R-:W-:Y:S05]  /*9e20*/  @!P0 NANOSLEEP.SYNCS 0x989680 ;  /* 0x009896800000895d */ /* 0x008fea0003900000 */
[----:B------:R-:W3:Y:S02]  /*9e30*/  @!P0 SYNCS.PHASECHK.TRANS64 P0, [R12+URZ+0x90], R9 ;  /* 0x000090090c0085a7 */ /* 0x000ee400080010ff */
[----:B---3--:R-:W-:Y:S05]  /*9e40*/  @!P0 BRA `(.L_x_75) ;  /* 0xfffffffc00f08947 */ /* 0x008fea000383ffff */
[----:B------:R-:W-:Y:S05]  /*9e50*/  BRA `(.L_x_165) ;  /* 0xffffffa400187947 */ /* 0x000fea000383ffff */
.L_x_78:
[----:B------:R-:W-:Y:S07]  /*9e60*/  MOV R0, UR21 ;  /* 0x0000001500007c02 */ /* 0x000fee0008000f00 */
.L_x_166:
[----:B--2---:R2:W3:Y:S02]  /*9e70*/  SYNCS.PHASECHK.TRANS64.TRYWAIT P2, [R0+URZ+0x88], R11 ;  /* 0x0000880b000075a7 */ /* 0x0044e400080411ff */
[----:B---3--:R-:W-:Y:S05]  /*9e80*/  @!P2 NANOSLEEP.SYNCS 0x989680 ;  /* 0x009896800000a95d */ /* 0x008fea0003900000 */
[----:B------:R-:W3:Y:S02]  /*9e90*/  @!P2 SYNCS.PHASECHK.TRANS64 P2, [R0+URZ+0x88], R11 ;  /* 0x0000880b0000a5a7 */ /* 0x000ee400080410ff */
[----:B---3--:R-:W-:Y:S05]  /*9ea0*/  @!P2 BRA `(.L_x_166) ;  /* 0xfffffffc00f0a947 */ /* 0x008fea000383ffff */
[----:B------:R-:W-:Y:S05]  /*9eb0*/  BRA `(.L_x_77) ;  /* 0xffffffa800807947 */ /* 0x000fea000383ffff */
.L_x_81:
[----:B--2---:R-:W-:Y:S07]  /*9ec0*/  MOV R0, UR21 ;  /* 0x0000001500007c02 */ /* 0x004fee0008000f00 */
.L_x_167:
[----:B--2---:R2:W3:Y:S02]  /*9ed0*/  SYNCS.PHASECHK.TRANS64.TRYWAIT P0, [R0+URZ+0x60], R9 ;  /* 0x00006009000075a7 */ /* 0x0044e400080011ff */
[----:B---3--:R-:W-:Y:S05]  /*9ee0*/  @!P0 NANOSLEEP.SYNCS 0x989680 ;  /* 0x009896800000895d */ /* 0x008fea0003900000 */
[----:B------:R-:W3:Y:S02]  /*9ef0*/  @!P0 SYNCS.PHASECHK.TRANS64 P0, [R0+URZ+0x60], R9 ;  /* 0x00006009000085a7 */ /* 0x000ee400080010ff */
[----:B---3--:R-:W-:Y:S05]  /*9f00*/  @!P0 BRA `(.L_x_167) ;  /* 0xfffffffc00f08947 */ /* 0x008fea000383ffff */
[----:B------:R-:W-:Y:S05]  /*9f10*/  BRA `(.L_x_168) ;  /* 0xffffffa800dc7947 */ /* 0x000fea000383ffff */
.L_x_82:
[----:B------:R-:W-:Y:S07]  /*9f20*/  MOV R0, UR21 ;  /* 0x0000001500007c02 */ /* 0x000fee0008000f00 */
.L_x_169:
[----:B--2---:R2:W3:Y:S02]  /*9f30*/  SYNCS.PHASECHK.TRANS64.TRYWAIT P0, [R0+URZ+0x68], R9 ;  /* 0x00006809000075a7 */ /* 0x0044e400080011ff */
[----:B---3--:R-:W-:Y:S05]  /*9f40*/  @!P0 NANOSLEEP.SYNCS 0x989680 ;  /* 0x009896800000895d */ /* 0x008fea0003900000 */
[----:B------:R-:W3:Y:S02]  /*9f50*/  @!P0 SYNCS.PHASECHK.TRANS64 P0, [R0+URZ+0x68], R9 ;  /* 0x00006809000085a7 */ /* 0x000ee400080010ff */
[----:B---3--:R-:W-:Y:S05]  /*9f60*/  @!P0 BRA `(.L_x_169) ;  /* 0xfffffffc00f08947 */ /* 0x008fea000383ffff */
[----:B------:R-:W-:Y:S05]  /*9f70*/  BRA `(.L_x_170) ;  /* 0xffffffac00147947 */ /* 0x000fea000383ffff */
.L_x_83:
[----:B------:R-:W-:Y:S07]  /*9f80*/  MOV R0, UR21 ;  /* 0x0000001500007c02 */ /* 0x000fee0008000f00 */
.L_x_171:
[----:B--2---:R2:W3:Y:S02]  /*9f90*/  SYNCS.PHASECHK.TRANS64.TRYWAIT P0, [R0+URZ+0x70], R9 ;  /* 0x00007009000075a7 */ /* 0x0044e400080011ff */
[----:B---3--:R-:W-:Y:S05]  /*9fa0*/  @!P0 NANOSLEEP.SYNCS 0x989680 ;  /* 0x009896800000895d */ /* 0x008fea0003900000 */
[----:B------:R-:W3:Y:S02]  /*9fb0*/  @!P0 SYNCS.PHASECHK.TRANS64 P0, [R0+URZ+0x70], R9 ;  /* 0x00007009000085a7 */ /* 0x000ee400080010ff */
[----:B---3--:R-:W-:Y:S05]  /*9fc0*/  @!P0 BRA `(.L_x_171) ;  /* 0xfffffffc00f08947 */ /* 0x008fea000383ffff */
[----:B------:R-:W-:Y:S05]  /*9fd0*/  BRA `(.L_x_172) ;  /* 0xffffffac00587947 */ /* 0x000fea000383ffff */
.L_x_84:
[----:B------:R-:W-:Y:S07]  /*9fe0*/  MOV R0, UR21 ;  /* 0x0000001500007c02 */ /* 0x000fee0008000f00 */
.L_x_173:
[----:B--2---:R2:W3:Y:S02]  /*9ff0*/  SYNCS.PHASECHK.TRANS64.TRYWAIT P0, [R0+URZ+0x78], R9 ;  /* 0x00007809000075a7 */ /* 0x0044e400080011ff */
[----:B---3--:R-:W-:Y:S05]  /*a000*/  @!P0 NANOSLEEP.SYNCS 0x989680 ;  /* 0x009896800000895d */ /* 0x008fea0003900000 */
[----:B------:R-:W3:Y:S02]  /*a010*/  @!P0 SYNCS.PHASECHK.TRANS64 P0, [R0+URZ+0x78], R9 ;  /* 0x00007809000085a7 */ /* 0x000ee400080010ff */
[----:B---3--:R-:W-:Y:S05]  /*a020*/  @!P0 BRA `(.L_x_173) ;  /* 0xfffffffc00f08947 */ /* 0x008fea000383ffff */
[----:B------:R-:W-:Y:S05]  /*a030*/  BRA `(.L_x_174) ;  /* 0xffffffac00987947 */ /* 0x000fea000383ffff */
.L_x_86:
[----:B------:R-:W-:-:S07]  /*a040*/  MOV R0, UR21 ;  /* 0x0000001500007c02 */ /* 0x000fce0008000f00 */
.L_x_175:
[----:B---3--:R3:W4:Y:S02]  /*a050*/  SYNCS.PHASECHK.TRANS64.TRYWAIT P0, [R0+URZ+0x60], R3 ;  /* 0x00006003000075a7 */ /* 0x00872400080011ff */
[----:B----4-:R-:W-:Y:S05]  /*a060*/  @!P0 NANOSLEEP.SYNCS 0x989680 ;  /* 0x009896800000895d */ /* 0x010fea0003900000 */
[----:B------:R-:W4:Y:S02]  /*a070*/  @!P0 SYNCS.PHASECHK.TRANS64 P0, [R0+URZ+0x60], R3 ;  /* 0x00006003000085a7 */ /* 0x000f2400080010ff */
[----:B----4-:R-:W-:Y:S05]  /*a080*/  @!P0 BRA `(.L_x_175) ;  /* 0xfffffffc00f08947 */ /* 0x010fea000383ffff */
[----:B------:R-:W-:Y:S05]  /*a090*/  BRA `(.L_x_176) ;  /* 0xffffffb000107947 */ /* 0x000fea000383ffff */
.L_x_87:
[----:B---3--:R-:W-:-:S07]  /*a0a0*/  MOV R0, UR21 ;  /* 0x0000001500007c02 */ /* 0x008fce0008000f00 */
.L_x_177:
[----:B---3--:R3:W4:Y:S02]  /*a0b0*/  SYNCS.PHASECHK.TRANS64.TRYWAIT P0, [R0+URZ+0x68], R3 ;  /* 0x00006803000075a7 */ /* 0x00872400080011ff */
[----:B----4-:R-:W-:Y:S05]  /*a0c0*/  @!P0 NANOSLEEP.SYNCS 0x989680 ;  /* 0x009896800000895d */ /* 0x010fea0003900000 */
[----:B------:R-:W4:Y:S02]  /*a0d0*/  @!P0 SYNCS.PHASECHK.TRANS64 P0, [R0+URZ+0x68], R3 ;  /* 0x00006803000085a7 */ /* 0x000f2400080010ff */
[----:B----4-:R-:W-:Y:S05]  /*a0e0*/  @!P0 BRA `(.L_x_177) ;  /* 0xfffffffc00f08947 */ /* 0x010fea000383ffff */
[----:B------:R-:W-:Y:S05]  /*a0f0*/  BRA `(.L_x_178) ;  /* 0xffffffb000007947 */ /* 0x000fea000383ffff */
.L_x_88:
[----:B---3--:R-:W-:-:S07]  /*a100*/  MOV R0, UR21 ;  /* 0x0000001500007c02 */ /* 0x008fce0008000f00 */
.L_x_179:
[----:B---3--:R3:W4:Y:S02]  /*a110*/  SYNCS.PHASECHK.TRANS64.TRYWAIT P0, [R0+URZ+0x70], R3 ;  /* 0x00007003000075a7 */ /* 0x00872400080011ff */
[----:B----4-:R-:W-:Y:S05]  /*a120*/  @!P0 NANOSLEEP.SYNCS 0x989680 ;  /* 0x009896800000895d */ /* 0x010fea0003900000 */
[----:B------:R-:W4:Y:S02]  /*a130*/  @!P0 SYNCS.PHASECHK.TRANS64 P0, [R0+URZ+0x70], R3 ;  /* 0x00007003000085a7 */ /* 0x000f2400080010ff */
[----:B----4-:R-:W-:Y:S05]  /*a140*/  @!P0 BRA `(.L_x_179) ;  /* 0xfffffffc00f08947 */ /* 0x010fea000383ffff */
[----:B------:R-:W-:Y:S05]  /*a150*/  BRA `(.L_x_180) ;  /* 0xffffffac00f07947 */ /* 0x000fea000383ffff */
.L_x_90:
[----:B-1----:R1:W2:Y:S02]  /*a160*/  SYNCS.PHASECHK.TRANS64.TRYWAIT P0, [R3+URZ+0x90], R0 ;  /* 0x00009000030075a7 */ /* 0x0022a400080011ff */
[----:B--2---:R-:W-:Y:S05]  /*a170*/  @!P0 NANOSLEEP.SYNCS 0x989680 ;  /* 0x009896800000895d */ /* 0x004fea0003900000 */
[----:B------:R-:W2:Y:S02]  /*a180*/  @!P0 SYNCS.PHASECHK.TRANS64 P0, [R3+URZ+0x90], R0 ;  /* 0x00009000030085a7 */ /* 0x000ea400080010ff */
[----:B--2---:R-:W-:Y:S05]  /*a190*/  @!P0 BRA `(.L_x_90) ;  /* 0xfffffffc00f08947 */ /* 0x004fea000383ffff */
[----:B------:R-:W-:Y:S05]  /*a1a0*/  BRA `(.L_x_181) ;  /* 0xffffffb000bc7947 */ /* 0x000fea000383ffff */
.L_x_101:
[----:B-1----:R-:W-:Y:S04]  /*a1b0*/  MOV R0, UR44 ;  /* 0x0000002c00007c02 */ /* 0x002fe80008000f00 */
[----:B------:R1:W2:Y:S03]  /*a1c0*/  SYNCS.PHASECHK.TRANS64.TRYWAIT P1, [R0+URZ+0x40], R5 ;  /* 0x00004005000075a7 */ /* 0x0002a600080211ff */
[----:B--2---:R-:W-:Y:S05]  /*a1d0*/  @!P1 NANOSLEEP.SYNCS 0x989680 ;  /* 0x009896800000995d */ /* 0x004fea0003900000 */
[----:B------:R-:W2:Y:S02]  /*a1e0*/  @!P1 SYNCS.PHASECHK.TRANS64 P1, [R0+URZ+0x40], R5 ;  /* 0x00004005000095a7 */ /* 0x000ea400080210ff */
[----:B--2---:R-:W-:Y:S05]  /*a1f0*/  @!P1 BRA `(.L_x_101) ;  /* 0xfffffffc00ec9947 */ /* 0x004fea000383ffff */
[----:B------:R-:W-:Y:S05]  /*a200*/  BRA `(.L_x_100) ;  /* 0xffffffc000507947 */ /* 0x000fea000383ffff */
.L_x_103:
[----:B-1----:R1:W4:Y:S02]  /*a210*/  SYNCS.PHASECHK.TRANS64.TRYWAIT P0, [R98+URZ+0xb0], R3 ;  /* 0x0000b003620075a7 */ /* 0x00232400080011ff */
[----:B----4-:R-:W-:Y:S05]  /*a220*/  @!P0 NANOSLEEP.SYNCS 0x989680 ;  /* 0x009896800000895d */ /* 0x010fea0003900000 */
[----:B------:R-:W4:Y:S02]  /*a230*/  @!P0 SYNCS.PHASECHK.TRANS64 P0, [R98+URZ+0xb0], R3 ;  /* 0x0000b003620085a7 */ /* 0x000f2400080010ff */
[----:B----4-:R-:W-:Y:S05]  /*a240*/  @!P0 BRA `(.L_x_103) ;  /* 0xfffffffc00f08947 */ /* 0x010fea000383ffff */
[----:B------:R-:W-:Y:S05]  /*a250*/  BRA `(.L_x_102) ;  /* 0xffffffc0007c7947 */ /* 0x000fea000383ffff */
.L_x_112:
[----:B--2---:R2:W3:Y:S02]  /*a260*/  SYNCS.PHASECHK.TRANS64.TRYWAIT P0, [R3+URZ+0x40], R0 ;  /* 0x00004000030075a7 */ /* 0x0044e400080011ff */
[----:B---3--:R-:W-:Y:S05]  /*a270*/  @!P0 NANOSLEEP.SYNCS 0x989680 ;  /* 0x009896800000895d */ /* 0x008fea0003900000 */
[----:B------:R-:W3:Y:S02]  /*a280*/  @!P0 SYNCS.PHASECHK.TRANS64 P0, [R3+URZ+0x40], R0 ;  /* 0x00004000030085a7 */ /* 0x000ee400080010ff */
[----:B---3--:R-:W-:Y:S05]  /*a290*/  @!P0 BRA `(.L_x_112) ;  /* 0xfffffffc00f08947 */ /* 0x008fea000383ffff */
[----:B------:R-:W-:Y:S05]  /*a2a0*/  BRA `(.L_x_111) ;  /* 0xffffffcc00607947 */ /* 0x000fea000383ffff */
.L_x_120:
[----:B-1----:R1:W3:Y:S02]  /*a2b0*/  SYNCS.PHASECHK.TRANS64.TRYWAIT P0, [R63+URZ+0x40], R4 ;  /* 0x000040043f0075a7 */ /* 0x0022e400080011ff */
[----:B---3--:R-:W-:Y:S05]  /*a2c0*/  @!P0 NANOSLEEP.SYNCS 0x989680 ;  /* 0x009896800000895d */ /* 0x008fea0003900000 */
[----:B------:R-:W3:Y:S02]  /*a2d0*/  @!P0 SYNCS.PHASECHK.TRANS64 P0, [R63+URZ+0x40], R4 ;  /* 0x000040043f0085a7 */ /* 0x000ee400080010ff */
[----:B---3--:R-:W-:Y:S05]  /*a2e0*/  @!P0 BRA `(.L_x_120) ;  /* 0xfffffffc00f08947 */ /* 0x008fea000383ffff */
[----:B------:R-:W-:Y:S05]  /*a2f0*/  BRA `(.L_x_119) ;  /* 0xffffffd800687947 */ /* 0x000fea000383ffff */
.L_x_128:
[----:B-1----:R1:W3:Y:S02]  /*a300*/  SYNCS.PHASECHK.TRANS64.TRYWAIT P0, [R108+URZ+0x40], R3 ;  /* 0x000040036c0075a7 */ /* 0x0022e400080011ff */
[----:B---3--:R-:W-:Y:S05]  /*a310*/  @!P0 NANOSLEEP.SYNCS 0x989680 ;  /* 0x009896800000895d */ /* 0x008fea0003900000 */
[----:B------:R-:W3:Y:S02]  /*a320*/  @!P0 SYNCS.PHASECHK.TRANS64 P0, [R108+URZ+0x40], R3 ;  /* 0x000040036c0085a7 */ /* 0x000ee400080010ff */
[----:B---3--:R-:W-:Y:S05]  /*a330*/  @!P0 BRA `(.L_x_128) ;  /* 0xfffffffc00f08947 */ /* 0x008fea000383ffff */
[----:B------:R-:W-:Y:S05]  /*a340*/  BRA `(.L_x_127) ;  /* 0xffffffe4006c7947 */ /* 0x000fea000383ffff */
        .weak           $__internal_0_$__cuda_sm10x_tcgen05_guardrail_trap_col_being_dealloced_not_returned_by_alloc
        .type           $__internal_0_$__cuda_sm10x_tcgen05_guardrail_trap_col_being_dealloced_not_returned_by_alloc,@function
        .size           $__internal_0_$__cuda_sm10x_tcgen05_guardrail_trap_col_being_dealloced_not_returned_by_alloc,($__internal_1_$__cuda_sm10x_tcgen05_guardrail_trap_phase_invalid_during_alloc - $__internal_0_$__cuda_sm10x_tcgen05_guardrail_trap_col_being_dealloced_not_returned_by_alloc)
$__internal_0_$__cuda_sm10x_tcgen05_guardrail_trap_col_being_dealloced_not_returned_by_alloc:
[----:B------:R-:W-:Y:S05]  /*a350*/  BPT.TRAP 0x1 ;  /* 0x000000040000795c */ /* 0x000fea0000300000 */
[----:B------:R-:W-:-:S04]  /*a360*/  HFMA2 R3, -RZ, RZ, 0, 0 ;  /* 0x00000000ff037431 */ /* 0x000fc800000001ff */
[----:B------:R-:W-:Y:S05]  /*a370*/  RET.REL.NODEC R2 `(_ZN7cutlass13device_kernelINS_4gemm6kernel13GemmUniversalIN4cute5tupleIJiiiiEEENS1_10collective13CollectiveMmaINS1_35MainloopSm100TmaUmmaWarpSpecializedILi4ELi2ELi4ENS5_IJNS4_1CILi2EEESB_NSA_ILi1EEEEEEEENS5_IJNSA_ILi64EEENSA_ILi256EEESF_EEENS_10bfloat16_tENS5_IJlSC_lEEESI_SJ_NS4_8TiledMMAINS4_8MMA_AtomIJNS4_20SM100_MMA_F16BF16_SSISI_SI_fLi64ELi256ELNS4_4UMMA5MajorE0ELSO_0ELNSN_7ScaleInE0ELSP_0EEEEEENS4_6LayoutINS5_IJSC_SC_SC_EEENS5_IJNSA_ILi0EEESU_SU_EEEEENS5_IJNS4_10UnderscoreESX_SX_EEEEENS4_23SM90_TMA_LOAD_MULTICASTENS4_14ComposedLayoutINS4_7SwizzleILi3ELi4ELi3EEENS4_18smem_ptr_flag_bitsILi16EEENSS_INS5_IJNSA_ILi8EEESF_EEENS5_IJSF_SC_EEEEEEEvNS4_8identityES10_S1A_vS1B_EENS_8epilogue10collective18CollectiveEpilogueINS1D_23Sm100TmaWarpSpecializedILi4ELi2ELi32ELb1ELb0EEEJSH_NS5_IJNSS_ISF_SC_EES1I_EEESI_SJ_SI_SJ_NS1D_6fusion15FusionCallbacksIS1H_NS1K_17LinearCombinationISI_fSI_fLNS_15FloatRoundStyleE2EEESH_S1J_JEEENS4_5SM1004TMEM4LOAD26SM100_TMEM_LOAD_16dp256b8xENS4_13SM90_TMA_LOADES1A_NS4_17SM75_U32x4_LDSM_NENS4_14SM90_TMA_STOREES1A_NS4_17SM90_U32x4_STSM_NENS4_39AutoVectorizingCopyWithAssumedAlignmentILi128EEEEEEvvEEEEvNT_6ParamsE) ;  /* 0xffffff5c02207950 */ /* 0x000fea0003c3ffff */
        .weak           $__internal_1_$__cuda_sm10x_tcgen05_guardrail_trap_phase_invalid_during_alloc
        .type           $__internal_1_$__cuda_sm10x_tcgen05_guardrail_trap_phase_invalid_during_alloc,@function
        .size           $__internal_1_$__cuda_sm10x_tcgen05_guardrail_trap_phase_invalid_during_alloc,($__internal_2_$__cuda_sm10x_tcgen05_guardrail_trap_unallocated_columns_being_dealloced - $__internal_1_$__cuda_sm10x_tcgen05_guardrail_trap_phase_invalid_during_alloc)
$__internal_1_$__cuda_sm10x_tcgen05_guardrail_trap_phase_invalid_during_alloc:
[----:B------:R-:W-:Y:S05]  /*a380*/  BPT.TRAP 0x1 ;  /* 0x000000040000795c */ /* 0x000fea0000300000 */
[----:B------:R-:W-:-:S04]  /*a390*/  MOV R5, 0x0 ;  /* 0x0000000000057802 */ /* 0x000fc80000000f00 */
[----:B------:R-:W-:Y:S05]  /*a3a0*/  RET.REL.NODEC R4 `(_ZN7cutlass13device_kernelINS_4gemm6kernel13GemmUniversalIN4cute5tupleIJiiiiEEENS1_10collective13CollectiveMmaINS1_35MainloopSm100TmaUmmaWarpSpecializedILi4ELi2ELi4ENS5_IJNS4_1CILi2EEESB_NSA_ILi1EEEEEEEENS5_IJNSA_ILi64EEENSA_ILi256EEESF_EEENS_10bfloat16_tENS5_IJlSC_lEEESI_SJ_NS4_8TiledMMAINS4_8MMA_AtomIJNS4_20SM100_MMA_F16BF16_SSISI_SI_fLi64ELi256ELNS4_4UMMA5MajorE0ELSO_0ELNSN_7ScaleInE0ELSP_0EEEEEENS4_6LayoutINS5_IJSC_SC_SC_EEENS5_IJNSA_ILi0EEESU_SU_EEEEENS5_IJNS4_10UnderscoreESX_SX_EEEEENS4_23SM90_TMA_LOAD_MULTICASTENS4_14ComposedLayoutINS4_7SwizzleILi3ELi4ELi3EEENS4_18smem_ptr_flag_bitsILi16EEENSS_INS5_IJNSA_ILi8EEESF_EEENS5_IJSF_SC_EEEEEEEvNS4_8identityES10_S1A_vS1B_EENS_8epilogue10collective18CollectiveEpilogueINS1D_23Sm100TmaWarpSpecializedILi4ELi2ELi32ELb1ELb0EEEJSH_NS5_IJNSS_ISF_SC_EES1I_EEESI_SJ_SI_SJ_NS1D_6fusion15FusionCallbacksIS1H_NS1K_17LinearCombinationISI_fSI_fLNS_15FloatRoundStyleE2EEESH_S1J_JEEENS4_5SM1004TMEM4LOAD26SM100_TMEM_LOAD_16dp256b8xENS4_13SM90_TMA_LOADES1A_NS4_17SM75_U32x4_LDSM_NENS4_14SM90_TMA_STOREES1A_NS4_17SM90_U32x4_STSM_NENS4_39AutoVectorizingCopyWithAssumedAlignmentILi128EEEEEEvvEEEEvNT_6ParamsE) ;  /* 0xffffff5c04147950 */ /* 0x000fea0003c3ffff */
        .weak           $__internal_2_$__cuda_sm10x_tcgen05_guardrail_trap_unallocated_columns_being_dealloced
        .type           $__internal_2_$__cuda_sm10x_tcgen05_guardrail_trap_unallocated_columns_being_dealloced,@function
        .size           $__internal_2_$__cuda_sm10x_tcgen05_guardrail_trap_unallocated_columns_being_dealloced,(.L_x_183 - $__internal_2_$__cuda_sm10x_tcgen05_guardrail_trap_unallocated_columns_being_dealloced)
$__internal_2_$__cuda_sm10x_tcgen05_guardrail_trap_unallocated_columns_being_dealloced:
[----:B------:R-:W-:Y:S05]  /*a3b0*/  BPT.TRAP 0x1 ;  /* 0x000000040000795c */ /* 0x000fea0000300000 */
[----:B------:R-:W-:-:S04]  /*a3c0*/  HFMA2 R3, -RZ, RZ, 0, 0 ;  /* 0x00000000ff037431 */ /* 0x000fc800000001ff */
[----:B------:R-:W-:Y:S05]  /*a3d0*/  RET.REL.NODEC R2 `(_ZN7cutlass13device_kernelINS_4gemm6kernel13GemmUniversalIN4cute5tupleIJiiiiEEENS1_10collective13CollectiveMmaINS1_35MainloopSm100TmaUmmaWarpSpecializedILi4ELi2ELi4ENS5_IJNS4_1CILi2EEESB_NSA_ILi1EEEEEEEENS5_IJNSA_ILi64EEENSA_ILi256EEESF_EEENS_10bfloat16_tENS5_IJlSC_lEEESI_SJ_NS4_8TiledMMAINS4_8MMA_AtomIJNS4_20SM100_MMA_F16BF16_SSISI_SI_fLi64ELi256ELNS4_4UMMA5MajorE0ELSO_0ELNSN_7ScaleInE0ELSP_0EEEEEENS4_6LayoutINS5_IJSC_SC_SC_EEENS5_IJNSA_ILi0EEESU_SU_EEEEENS5_IJNS4_10UnderscoreESX_SX_EEEEENS4_23SM90_TMA_LOAD_MULTICASTENS4_14ComposedLayoutINS4_7SwizzleILi3ELi4ELi3EEENS4_18smem_ptr_flag_bitsILi16EEENSS_INS5_IJNSA_ILi8EEESF_EEENS5_IJSF_SC_EEEEEEEvNS4_8identityES10_S1A_vS1B_EENS_8epilogue10collective18CollectiveEpilogueINS1D_23Sm100TmaWarpSpecializedILi4ELi2ELi32ELb1ELb0EEEJSH_NS5_IJNSS_ISF_SC_EES1I_EEESI_SJ_SI_SJ_NS1D_6fusion15FusionCallbacksIS1H_NS1K_17LinearCombinationISI_fSI_fLNS_15FloatRoundStyleE2EEESH_S1J_JEEENS4_5SM1004TMEM4LOAD26SM100_TMEM_LOAD_16dp256b8xENS4_13SM90_TMA_LOADES1A_NS4_17SM75_U32x4_LDSM_NENS4_14SM90_TMA_STOREES1A_NS4_17SM90_U32x4_STSM_NENS4_39AutoVectorizingCopyWithAssumedAlignmentILi128EEEEEEvvEEEEvNT_6ParamsE) ;  /* 0xffffff5c02087950 */ /* 0x000fea0003c3ffff */
.L_x_182:
[----:B------:R-:W-:-:S00]  /*a3e0*/  BRA `(.L_x_182) ;  /* 0xfffffffc00fc7947 */ /* 0x000fc0000383ffff */
[----:B------:R-:W-:-:S00]  /*a3f0*/  NOP ;  /* 0x0000000000007918 */ /* 0x000fc00000000000 */
        /* <DEDUP_REMOVED lines=8> */
.L_x_183:


//--------------------- .nv.global.init           --------------------------
	.section	.nv.global.init,"aw",@progbits
.nv.global.init:
	.type		$str$27,@object
	.size		$str$27,($str$28 - $str$27)
$str$27:
        /*0000*/ 	.byte	0x28, 0x61, 0x64, 0x64, 0x72, 0x65, 0x73, 0x73, 0x20, 0x26, 0x20, 0x6d, 0x61, 0x73, 0x6b, 0x29
        /*0010*/ 	.byte	0x20, 0x3d, 0x3d, 0x20, 0x30, 0x00
	.type		$str$28,@object
	.size		$str$28,($str$26 - $str$28)
$str$28:
        /*0016*/ 	.byte	0x2f, 0x74, 0x6d, 0x70, 0x2f, 0x63, 0x75, 0x74, 0x6c, 0x61, 0x73, 0x73, 0x5f, 0x73, 0x77, 0x65
        /*0026*/ 	.byte	0x65, 0x70, 0x5f, 0x73, 0x72, 0x63, 0x2f, 0x69, 0x6e, 0x63, 0x6c, 0x75, 0x64, 0x65, 0x2f, 0x63
        /*0036*/ 	.byte	0x75, 0x74, 0x65, 0x2f, 0x70, 0x6f, 0x69, 0x6e, 0x74, 0x65, 0x72, 0x5f, 0x66, 0x6c, 0x61, 0x67
        /*0046*/ 	.byte	0x67, 0x65, 0x64, 0x2e, 0x68, 0x70, 0x70, 0x00
	.type		$str$26,@object
	.size		$str$26,($str$25 - $str$26)
$str$26:
        /*004e*/ 	.byte	0x2f, 0x74, 0x6d, 0x70, 0x2f, 0x63, 0x75, 0x74, 0x6c, 0x61, 0x73, 0x73, 0x5f, 0x73, 0x77, 0x65
        /*005e*/ 	.byte	0x65, 0x70, 0x5f, 0x73, 0x72, 0x63, 0x2f, 0x69, 0x6e, 0x63, 0x6c, 0x75, 0x64, 0x65, 0x2f, 0x63
        /*006e*/ 	.byte	0x75, 0x74, 0x65, 0x2f, 0x61, 0x74, 0x6f, 0x6d, 0x2f, 0x63, 0x6f, 0x70, 0x79, 0x5f, 0x74, 0x72
        /*007e*/ 	.byte	0x61, 0x69, 0x74, 0x73, 0x5f, 0x73, 0x6d, 0x31, 0x30, 0x30, 0x2e, 0x68, 0x70, 0x70, 0x00
	.type		$str$25,@object
	.size		$str$25,(__unnamed_1 - $str$25)
$str$25:
        /*008d*/ 	.byte	0x28, 0x28, 0x75, 0x69, 0x6e, 0x74, 0x33, 0x32, 0x5f, 0x74, 0x28, 0x74, 0x68, 0x72, 0x65, 0x61
        /*009d*/ 	.byte	0x64, 0x49, 0x64, 0x78, 0x2e, 0x78, 0x29, 0x20, 0x2f, 0x20, 0x33, 0x32, 0x29, 0x20, 0x25, 0x20
        /*00ad*/ 	.byte	0x34, 0x29, 0x20, 0x3d, 0x3d, 0x20, 0x28, 0x28, 0x28, 0x74, 0x6d, 0x65, 0x6d, 0x5f, 0x61, 0x64
        /*00bd*/ 	.byte	0x64, 0x72, 0x20, 0x3e, 0x3e, 0x20, 0x31, 0x36, 0x29, 0x20, 0x2f, 0x20, 0x33, 0x32, 0x29, 0x20
        /*00cd*/ 	.byte	0x25, 0x20, 0x34, 0x29, 0x00
	.type		__unnamed_1,@object
	.size		__unnamed_1,(__unnamed_2 - __unnamed_1)
__unnamed_1:
        /*00d2*/ 	.byte	0x61, 0x75, 0x74, 0x6f, 0x20, 0x63, 0x75, 0x74, 0x65, 0x3a, 0x3a, 0x61, 0x73, 0x5f, 0x70, 0x6f
        /* <DEDUP_REMOVED lines=24> */
        /*0262*/ 	.byte	0x30, 0x39, 0x36, 0x3e, 0x3e, 0x3e, 0x3e, 0x5d, 0x00
	.type		__unnamed_2,@object
	.size		__unnamed_2,(.L_2 - __unnamed_2)
__unnamed_2:
        /* <DEDUP_REMOVED lines=46> */
        /*054b*/ 	.byte	0x75, 0x74, 0x65, 0x3a, 0x3a, 0x43, 0x3c, 0x30, 0x3e, 0x3e, 0x3e, 0x3e, 0x5d, 0x00
.L_2:


//--------------------- .nv.shared._ZN7cutlass13device_kernelINS_4gemm6kernel13GemmUniversalIN4cute5tupleIJiiiiEEENS1_10collective13CollectiveMmaINS1_35MainloopSm100TmaUmmaWarpSpecializedILi4ELi2ELi4ENS5_IJNS4_1CILi2EEESB_NSA_ILi1EEEEEEEENS5_IJNSA_ILi64EEENSA_ILi256EEESF_EEENS_10bfloat16_tENS5_IJlSC_lEEESI_SJ_NS4_8TiledMMAINS4_8MMA_AtomIJNS4_20SM100_MMA_F16BF16_SSISI_SI_fLi64ELi256ELNS4_4UMMA5MajorE0ELSO_0ELNSN_7ScaleInE0ELSP_0EEEEEENS4_6LayoutINS5_IJSC_SC_SC_EEENS5_IJNSA_ILi0EEESU_SU_EEEEENS5_IJNS4_10UnderscoreESX_SX_EEEEENS4_23SM90_TMA_LOAD_MULTICASTENS4_14ComposedLayoutINS4_7SwizzleILi3ELi4ELi3EEENS4_18smem_ptr_flag_bitsILi16EEENSS_INS5_IJNSA_ILi8EEESF_EEENS5_IJSF_SC_EEEEEEEvNS4_8identityES10_S1A_vS1B_EENS_8epilogue10collective18CollectiveEpilogueINS1D_23Sm100TmaWarpSpecializedILi4ELi2ELi32ELb1ELb0EEEJSH_NS5_IJNSS_ISF_SC_EES1I_EEESI_SJ_SI_SJ_NS1D_6fusion15FusionCallbacksIS1H_NS1K_17LinearCombinationISI_fSI_fLNS_15FloatRoundStyleE2EEESH_S1J_JEEENS4_5SM1004TMEM4LOAD26SM100_TMEM_LOAD_16dp256b8xENS4_13SM90_TMA_LOADES1A_NS4_17SM75_U32x4_LDSM_NENS4_14SM90_TMA_STOREES1A_NS4_17SM90_U32x4_STSM_NENS4_39AutoVectorizingCopyWithAssumedAlignmentILi128EEEEEEvvEEEEvNT_6ParamsE --------------------------
	.section	.nv.shared._ZN7cutlass13device_kernelINS_4gemm6kernel13GemmUniversalIN4cute5tupleIJiiiiEEENS1_10collective13CollectiveMmaINS1_35MainloopSm100TmaUmmaWarpSpecializedILi4ELi2ELi4ENS5_IJNS4_1CILi2EEESB_NSA_ILi1EEEEEEEENS5_IJNSA_ILi64EEENSA_ILi256EEESF_EEENS_10bfloat16_tENS5_IJlSC_lEEESI_SJ_NS4_8TiledMMAINS4_8MMA_AtomIJNS4_20SM100_MMA_F16BF16_SSISI_SI_fLi64ELi256ELNS4_4UMMA5MajorE0ELSO_0ELNSN_7ScaleInE0ELSP_0EEEEEENS4_6LayoutINS5_IJSC_SC_SC_EEENS5_IJNSA_ILi0EEESU_SU_EEEEENS5_IJNS4_10UnderscoreESX_SX_EEEEENS4_23SM90_TMA_LOAD_MULTICASTENS4_14ComposedLayoutINS4_7SwizzleILi3ELi4ELi3EEENS4_18smem_ptr_flag_bitsILi16EEENSS_INS5_IJNSA_ILi8EEESF_EEENS5_IJSF_SC_EEEEEEEvNS4_8identityES10_S1A_vS1B_EENS_8epilogue10collective18CollectiveEpilogueINS1D_23Sm100TmaWarpSpecializedILi4ELi2ELi32ELb1ELb0EEEJSH_NS5_IJNSS_ISF_SC_EES1I_EEESI_SJ_SI_SJ_NS1D_6fusion15FusionCallbacksIS1H_NS1K_17LinearCombinationISI_fSI_fLNS_15FloatRoundStyleE2EEESH_S1J_JEEENS4_5SM1004TMEM4LOAD26SM100_TMEM_LOAD_16dp256b8xENS4_13SM90_TMA_LOADES1A_NS4_17SM75_U32x4_LDSM_NENS4_14SM90_TMA_STOREES1A_NS4_17SM90_U32x4_STSM_NENS4_39AutoVectorizingCopyWithAssumedAlignmentILi128EEEEEEvvEEEEvNT_6ParamsE,"aw",@nobits
	.sectionflags	@""
	.align	16
	.zero		1024


//--------------------- .nv.shared.reserved.0     --------------------------
	.section	.nv.shared.reserved.0,"aw",@nobits
	.weak		__nv_reservedSMEM_offset_0_alias
	.size		__nv_reservedSMEM_offset_0_alias, 0, 64
	.other		__nv_reservedSMEM_offset_0_alias,@"STO_CUDA_RESERVED_SHARED STV_DEFAULT"
__nv_reservedSMEM_offset_0_alias:
	.zero		0
.nv.shared.reserved.0:
	.zero		64
	.weak		__nv_reservedSMEM_tcgen05_partition
	.type		__nv_reservedSMEM_tcgen05_partition,@object
	.size		__nv_reservedSMEM_tcgen05_partition,(.L_0 - __nv_reservedSMEM_tcgen05_partition)
__nv_reservedSMEM_tcgen05_partition:
	.zero		32
.L_0:


//--------------------- .nv.global                --------------------------
	.section	.nv.global,"aw",@nobits
.nv.global:
	.type		_ZN39_INTERNAL_d9f555a2_4_k_cu_af51d616_87904cute1_E,@object
	.size		_ZN39_INTERNAL_d9f555a2_4_k_cu_af51d616_87904cute1_E,(_ZN39_INTERNAL_d9f555a2_4_k_cu_af51d616_87904cuda3std3__45__cpo6cbeginE - _ZN39_INTERNAL_d9f555a2_4_k_cu_af51d616_87904cute1_E)
_ZN39_INTERNAL_d9f555a2_4_k_cu_af51d616_87904cute1_E:
	.zero		1
	.type		_ZN39_INTERNAL_d9f555a2_4_k_cu_af51d616_87904cuda3std3__45__cpo6cbeginE,@object
	.size		_ZN39_INTERNAL_d9f555a2_4_k_cu_af51d616_87904cuda3std3__45__cpo6cbeginE,(_ZN39_INTERNAL_d9f555a2_4_k_cu_af51d616_87904cuda3std3__48in_placeE - _ZN39_INTERNAL_d9f555a2_4_k_cu_af51d616_87904cuda3std3__45__cpo6cbeginE)
_ZN39_INTERNAL_d9f555a2_4_k_cu_af51d616_87904cuda3std3__45__cpo6cbeginE:
	.zero		1
	.type		_ZN39_INTERNAL_d9f555a2_4_k_cu_af51d616_87904cuda3std3__48in_placeE,@object
	.size		_ZN39_INTERNAL_d9f555a2_4_k_cu_af51d616_87904cuda3std3__48in_placeE,(_ZN39_INTERNAL_d9f555a2_4_k_cu_af51d616_87904cuda3std6ranges3__45__cpo9iter_moveE - _ZN39_INTERNAL_d9f555a2_4_k_cu_af51d616_87904cuda3std3__48in_placeE)
_ZN39_INTERNAL_d9f555a2_4_k_cu_af51d616_87904cuda3std3__48in_placeE:
	.zero		1
	.type		_ZN39_INTERNAL_d9f555a2_4_k_cu_af51d616_87904cuda3std6ranges3__45__cpo9iter_moveE,@object
	.size		_ZN39_INTERNAL_d9f555a2_4_k_cu_af51d616_87904cuda3std6ranges3__45__cpo9iter_moveE,(_ZN39_INTERNAL_d9f555a2_4_k_cu_af51d616_87904cuda3std3__45__cpo5beginE - _ZN39_INTERNAL_d9f555a2_4_k_cu_af51d616_87904cuda3std6ranges3__45__cpo9iter_moveE)
_ZN39_INTERNAL_d9f555a2_4_k_cu_af51d616_87904cuda3std6ranges3__45__cpo9iter_moveE:
	.zero		1
	.type		_ZN39_INTERNAL_d9f555a2_4_k_cu_af51d616_87904cuda3std3__45__cpo5beginE,@object
	.size		_ZN39_INTERNAL_d9f555a2_4_k_cu_af51d616_87904cuda3std3__45__cpo5beginE,(_ZN39_INTERNAL_d9f555a2_4_k_cu_af51d616_87904cuda3std3__441_GLOBAL__N__d9f555a2_4_k_cu_af51d616_87906ignoreE - _ZN39_INTERNAL_d9f555a2_4_k_cu_af51d616_87904cuda3std3__45__cpo5beginE)
_ZN39_INTERNAL_d9f555a2_4_k_cu_af51d616_87904cuda3std3__45__cpo5beginE:
	.zero		1
	.type		_ZN39_INTERNAL_d9f555a2_4_k_cu_af51d616_87904cuda3std3__441_GLOBAL__N__d9f555a2_4_k_cu_af51d616_87906ignoreE,@object
	.size		_ZN39_INTERNAL_d9f555a2_4_k_cu_af51d616_87904cuda3std3__441_GLOBAL__N__d9f555a2_4_k_cu_af51d616_87906ignoreE,(_ZN39_INTERNAL_d9f555a2_4_k_cu_af51d616_87904cute7productE - _ZN39_INTERNAL_d9f555a2_4_k_cu_af51d616_87904cuda3std3__441_GLOBAL__N__d9f555a2_4_k_cu_af51d616_87906ignoreE)
_ZN39_INTERNAL_d9f555a2_4_k_cu_af51d616_87904cuda3std3__441_GLOBAL__N__d9f555a2_4_k_cu_af51d616_87906ignoreE:
	.zero		1
	.type		_ZN39_INTERNAL_d9f555a2_4_k_cu_af51d616_87904cute7productE,@object
	.size		_ZN39_INTERNAL_d9f555a2_4_k_cu_af51d616_87904cute7productE,(_ZN39_INTERNAL_d9f555a2_4_k_cu_af51d616_87904cuda3std3__45__cpo3endE - _ZN39_INTERNAL_d9f555a2_4_k_cu_af51d616_87904cute7productE)
_ZN39_INTERNAL_d9f555a2_4_k_cu_af51d616_87904cute7productE:
	.zero		1
	.type		_ZN39_INTERNAL_d9f555a2_4_k_cu_af51d616_87904cuda3std3__45__cpo3endE,@object
	.size		_ZN39_INTERNAL_d9f555a2_4_k_cu_af51d616_87904cuda3std3__45__cpo3endE,(_ZN39_INTERNAL_d9f555a2_4_k_cu_af51d616_87904cuda3std3__419piecewise_constructE - _ZN39_INTERNAL_d9f555a2_4_k_cu_af51d616_87904cuda3std3__45__cpo3endE)
_ZN39_INTERNAL_d9f555a2_4_k_cu_af51d616_87904cuda3std3__45__cpo3endE:
	.zero		1
	.type		_ZN39_INTERNAL_d9f555a2_4_k_cu_af51d616_87904cuda3std3__419piecewise_constructE,@object
	.size		_ZN39_INTERNAL_d9f555a2_4_k_cu_af51d616_87904cuda3std3__419piecewise_constructE,(_ZN39_INTERNAL_d9f555a2_4_k_cu_af51d616_87904cuda3std3__45__cpo4cendE - _ZN39_INTERNAL_d9f555a2_4_k_cu_af51d616_87904cuda3std3__419piecewise_constructE)
_ZN39_INTERNAL_d9f555a2_4_k_cu_af51d616_87904cuda3std3__419piecewise_constructE:
	.zero		1
	.type		_ZN39_INTERNAL_d9f555a2_4_k_cu_af51d616_87904cuda3std3__45__cpo4cendE,@object
	.size		_ZN39_INTERNAL_d9f555a2_4_k_cu_af51d616_87904cuda3std3__45__cpo4cendE,(_ZN39_INTERNAL_d9f555a2_4_k_cu_af51d616_87904cuda3std6ranges3__45__cpo4swapE - _ZN39_INTERNAL_d9f555a2_4_k_cu_af51d616_87904cuda3std3__45__cpo4cendE)
_ZN39_INTERNAL_d9f555a2_4_k_cu_af51d616_87904cuda3std3__45__cpo4cendE:
	.zero		1
	.type		_ZN39_INTERNAL_d9f555a2_4_k_cu_af51d616_87904cuda3std6ranges3__45__cpo4swapE,@object
	.size		_ZN39_INTERNAL_d9f555a2_4_k_cu_af51d616_87904cuda3std6ranges3__45__cpo4swapE,(.L_10 - _ZN39_INTERNAL_d9f555a2_4_k_cu_af51d616_87904cuda3std6ranges3__45__cpo4swapE)
_ZN39_INTERNAL_d9f555a2_4_k_cu_af51d616_87904cuda3std6ranges3__45__cpo4swapE:
	.zero		1
.L_10:


//--------------------- .nv.constant0._ZN7cutlass13device_kernelINS_4gemm6kernel13GemmUniversalIN4cute5tupleIJiiiiEEENS1_10collective13CollectiveMmaINS1_35MainloopSm100TmaUmmaWarpSpecializedILi4ELi2ELi4ENS5_IJNS4_1CILi2EEESB_NSA_ILi1EEEEEEEENS5_IJNSA_ILi64EEENSA_ILi256EEESF_EEENS_10bfloat16_tENS5_IJlSC_lEEESI_SJ_NS4_8TiledMMAINS4_8MMA_AtomIJNS4_20SM100_MMA_F16BF16_SSISI_SI_fLi64ELi256ELNS4_4UMMA5MajorE0ELSO_0ELNSN_7ScaleInE0ELSP_0EEEEEENS4_6LayoutINS5_IJSC_SC_SC_EEENS5_IJNSA_ILi0EEESU_SU_EEEEENS5_IJNS4_10UnderscoreESX_SX_EEEEENS4_23SM90_TMA_LOAD_MULTICASTENS4_14ComposedLayoutINS4_7SwizzleILi3ELi4ELi3EEENS4_18smem_ptr_flag_bitsILi16EEENSS_INS5_IJNSA_ILi8EEESF_EEENS5_IJSF_SC_EEEEEEEvNS4_8identityES10_S1A_vS1B_EENS_8epilogue10collective18CollectiveEpilogueINS1D_23Sm100TmaWarpSpecializedILi4ELi2ELi32ELb1ELb0EEEJSH_NS5_IJNSS_ISF_SC_EES1I_EEESI_SJ_SI_SJ_NS1D_6fusion15FusionCallbacksIS1H_NS1K_17LinearCombinationISI_fSI_fLNS_15FloatRoundStyleE2EEESH_S1J_JEEENS4_5SM1004TMEM4LOAD26SM100_TMEM_LOAD_16dp256b8xENS4_13SM90_TMA_LOADES1A_NS4_17SM75_U32x4_LDSM_NENS4_14SM90_TMA_STOREES1A_NS4_17SM90_U32x4_STSM_NENS4_39AutoVectorizingCopyWithAssumedAlignmentILi128EEEEEEvvEEEEvNT_6ParamsE --------------------------
	.section	.nv.constant0._ZN7cutlass13device_kernelINS_4gemm6kernel13GemmUniversalIN4cute5tupleIJiiiiEEENS1_10collective13CollectiveMmaINS1_35MainloopSm100TmaUmmaWarpSpecializedILi4ELi2ELi4ENS5_IJNS4_1CILi2EEESB_NSA_ILi1EEEEEEEENS5_IJNSA_ILi64EEENSA_ILi256EEESF_EEENS_10bfloat16_tENS5_IJlSC_lEEESI_SJ_NS4_8TiledMMAINS4_8MMA_AtomIJNS4_20SM100_MMA_F16BF16_SSISI_SI_fLi64ELi256ELNS4_4UMMA5MajorE0ELSO_0ELNSN_7ScaleInE0ELSP_0EEEEEENS4_6LayoutINS5_IJSC_SC_SC_EEENS5_IJNSA_ILi0EEESU_SU_EEEEENS5_IJNS4_10UnderscoreESX_SX_EEEEENS4_23SM90_TMA_LOAD_MULTICASTENS4_14ComposedLayoutINS4_7SwizzleILi3ELi4ELi3EEENS4_18smem_ptr_flag_bitsILi16EEENSS_INS5_IJNSA_ILi8EEESF_EEENS5_IJSF_SC_EEEEEEEvNS4_8identityES10_S1A_vS1B_EENS_8epilogue10collective18CollectiveEpilogueINS1D_23Sm100TmaWarpSpecializedILi4ELi2ELi32ELb1ELb0EEEJSH_NS5_IJNSS_ISF_SC_EES1I_EEESI_SJ_SI_SJ_NS1D_6fusion15FusionCallbacksIS1H_NS1K_17LinearCombinationISI_fSI_fLNS_15FloatRoundStyleE2EEESH_S1J_JEEENS4_5SM1004TMEM4LOAD26SM100_TMEM_LOAD_16dp256b8xENS4_13SM90_TMA_LOADES1A_NS4_17SM75_U32x4_LDSM_NENS4_14SM90_TMA_STOREES1A_NS4_17SM90_U32x4_STSM_NENS4_39AutoVectorizingCopyWithAssumedAlignmentILi128EEEEEEvvEEEEvNT_6ParamsE,"a",@progbits
	.sectionflags	@""
	.align	4
.nv.constant0._ZN7cutlass13device_kernelINS_4gemm6kernel13GemmUniversalIN4cute5tupleIJiiiiEEENS1_10collective13CollectiveMmaINS1_35MainloopSm100TmaUmmaWarpSpecializedILi4ELi2ELi4ENS5_IJNS4_1CILi2EEESB_NSA_ILi1EEEEEEEENS5_IJNSA_ILi64EEENSA_ILi256EEESF_EEENS_10bfloat16_tENS5_IJlSC_lEEESI_SJ_NS4_8TiledMMAINS4_8MMA_AtomIJNS4_20SM100_MMA_F16BF16_SSISI_SI_fLi64ELi256ELNS4_4UMMA5MajorE0ELSO_0ELNSN_7ScaleInE0ELSP_0EEEEEENS4_6LayoutINS5_IJSC_SC_SC_EEENS5_IJNSA_ILi0EEESU_SU_EEEEENS5_IJNS4_10UnderscoreESX_SX_EEEEENS4_23SM90_TMA_LOAD_MULTICASTENS4_14ComposedLayoutINS4_7SwizzleILi3ELi4ELi3EEENS4_18smem_ptr_flag_bitsILi16EEENSS_INS5_IJNSA_ILi8EEESF_EEENS5_IJSF_SC_EEEEEEEvNS4_8identityES10_S1A_vS1B_EENS_8epilogue10collective18CollectiveEpilogueINS1D_23Sm100TmaWarpSpecializedILi4ELi2ELi32ELb1ELb0EEEJSH_NS5_IJNSS_ISF_SC_EES1I_EEESI_SJ_SI_SJ_NS1D_6fusion15FusionCallbacksIS1H_NS1K_17LinearCombinationISI_fSI_fLNS_15FloatRoundStyleE2EEESH_S1J_JEEENS4_5SM1004TMEM4LOAD26SM100_TMEM_LOAD_16dp256b8xENS4_13SM90_TMA_LOADES1A_NS4_17SM75_U32x4_LDSM_NENS4_14SM90_TMA_STOREES1A_NS4_17SM90_U32x4_STSM_NENS4_39AutoVectorizingCopyWithAssumedAlignmentILi128EEEEEEvvEEEEvNT_6ParamsE:
	.zero		2944


//--------------------- SYMBOLS --------------------------

	.type		.nv.reservedSmem.offset0,@object
	.size		.nv.reservedSmem.offset0,0x4
	.type		.nv.reservedSmem.cap,@object
	.size		.nv.reservedSmem.cap,0x4
	.type		__assertfail,@function
